//
// Generated by NVIDIA NVVM Compiler
//
// Compiler Build ID: CL-36424714
// Cuda compilation tools, release 13.0, V13.0.88
// Based on NVVM 20.0.0
//

.version 9.0
.target sm_100
.address_size 64

	// .globl	_Z9matDotVecPfS_S_m

.visible .entry _Z9matDotVecPfS_S_m(
	.param .u64 .ptr .align 1 _Z9matDotVecPfS_S_m_param_0,
	.param .u64 .ptr .align 1 _Z9matDotVecPfS_S_m_param_1,
	.param .u64 .ptr .align 1 _Z9matDotVecPfS_S_m_param_2,
	.param .u64 _Z9matDotVecPfS_S_m_param_3
)
{
	.reg .pred 	%p<3>;
	.reg .b32 	%r<8>;
	.reg .b32 	%f<4>;
	.reg .b64 	%rd<21>;

	ld.param.u64 	%rd5, [_Z9matDotVecPfS_S_m_param_0];
	ld.param.u64 	%rd6, [_Z9matDotVecPfS_S_m_param_1];
	ld.param.u64 	%rd7, [_Z9matDotVecPfS_S_m_param_2];
	ld.param.u64 	%rd8, [_Z9matDotVecPfS_S_m_param_3];
	mov.u32 	%r1, %ctaid.x;
	mov.u32 	%r2, %ntid.x;
	mov.u32 	%r3, %tid.x;
	mad.lo.s32 	%r4, %r1, %r2, %r3;
	cvt.u64.u32 	%rd1, %r4;
	mul.lo.s64 	%rd9, %rd8, %rd8;
	setp.le.u64 	%p1, %rd9, %rd1;
	@%p1 bra 	$L__BB0_5;
	cvta.to.global.u64 	%rd10, %rd5;
	shl.b64 	%rd11, %rd1, 2;
	add.s64 	%rd12, %rd10, %rd11;
	ld.global.f32 	%f1, [%rd12];
	and.b64  	%rd13, %rd8, -4294967296;
	setp.ne.s64 	%p2, %rd13, 0;
	@%p2 bra 	$L__BB0_3;
	cvt.u32.u64 	%r5, %rd8;
	cvt.u32.u64 	%r6, %rd1;
	rem.u32 	%r7, %r6, %r5;
	cvt.u64.u32 	%rd20, %r7;
	bra.uni 	$L__BB0_4;
$L__BB0_3:
	rem.u64 	%rd20, %rd1, %rd8;
$L__BB0_4:
	cvta.to.global.u64 	%rd14, %rd7;
	shl.b64 	%rd15, %rd20, 2;
	add.s64 	%rd16, %rd14, %rd15;
	ld.global.f32 	%f2, [%rd16];
	mul.f32 	%f3, %f1, %f2;
	cvta.to.global.u64 	%rd17, %rd6;
	add.s64 	%rd19, %rd17, %rd11;
	st.global.f32 	[%rd19], %f3;
$L__BB0_5:
	ret;

}
	// .globl	_Z17matAddElementWisePfS_m
.visible .entry _Z17matAddElementWisePfS_m(
	.param .u64 .ptr .align 1 _Z17matAddElementWisePfS_m_param_0,
	.param .u64 .ptr .align 1 _Z17matAddElementWisePfS_m_param_1,
	.param .u64 _Z17matAddElementWisePfS_m_param_2
)
{
	.reg .pred 	%p<8>;
	.reg .b32 	%r<9>;
	.reg .b32 	%f<19>;
	.reg .b64 	%rd<38>;

	ld.param.u64 	%rd23, [_Z17matAddElementWisePfS_m_param_0];
	ld.param.u64 	%rd21, [_Z17matAddElementWisePfS_m_param_1];
	ld.param.u64 	%rd22, [_Z17matAddElementWisePfS_m_param_2];
	cvta.to.global.u64 	%rd1, %rd23;
	mov.u32 	%r1, %ctaid.x;
	mov.u32 	%r2, %ntid.x;
	mov.u32 	%r3, %tid.x;
	mad.lo.s32 	%r4, %r1, %r2, %r3;
	cvt.u64.u32 	%rd2, %r4;
	mul.lo.s64 	%rd24, %rd22, %rd22;
	setp.le.u64 	%p1, %rd24, %rd2;
	@%p1 bra 	$L__BB1_11;
	and.b64  	%rd25, %rd22, -4294967296;
	setp.ne.s64 	%p2, %rd25, 0;
	@%p2 bra 	$L__BB1_3;
	cvt.u32.u64 	%r5, %rd22;
	cvt.u32.u64 	%r6, %rd2;
	rem.u32 	%r7, %r6, %r5;
	cvt.u64.u32 	%rd32, %r7;
	bra.uni 	$L__BB1_4;
$L__BB1_3:
	rem.u64 	%rd32, %rd2, %rd22;
$L__BB1_4:
	mul.lo.s64 	%rd35, %rd32, %rd22;
	add.s64 	%rd7, %rd35, %rd22;
	cvta.to.global.u64 	%rd26, %rd21;
	shl.b64 	%rd27, %rd32, 2;
	add.s64 	%rd8, %rd26, %rd27;
	mov.b32 	%r8, 0;
	st.global.u32 	[%rd8], %r8;
	setp.ge.u64 	%p3, %rd35, %rd7;
	@%p3 bra 	$L__BB1_11;
	and.b64  	%rd33, %rd22, 3;
	setp.eq.s64 	%p4, %rd33, 0;
	mov.f32 	%f17, 0f00000000;
	@%p4 bra 	$L__BB1_8;
	mov.f32 	%f17, 0f00000000;
$L__BB1_7:
	.pragma "nounroll";
	shl.b64 	%rd28, %rd35, 2;
	add.s64 	%rd29, %rd1, %rd28;
	ld.global.f32 	%f8, [%rd29];
	add.f32 	%f17, %f8, %f17;
	st.global.f32 	[%rd8], %f17;
	add.s64 	%rd35, %rd35, 1;
	add.s64 	%rd33, %rd33, -1;
	setp.ne.s64 	%p5, %rd33, 0;
	@%p5 bra 	$L__BB1_7;
$L__BB1_8:
	setp.lt.u64 	%p6, %rd22, 4;
	@%p6 bra 	$L__BB1_11;
	sub.s64 	%rd37, %rd7, %rd35;
	shl.b64 	%rd30, %rd35, 2;
	add.s64 	%rd31, %rd30, %rd1;
	add.s64 	%rd36, %rd31, 8;
$L__BB1_10:
	ld.global.f32 	%f9, [%rd36+-8];
	add.f32 	%f10, %f9, %f17;
	st.global.f32 	[%rd8], %f10;
	ld.global.f32 	%f11, [%rd36+-4];
	add.f32 	%f12, %f11, %f10;
	st.global.f32 	[%rd8], %f12;
	ld.global.f32 	%f13, [%rd36];
	add.f32 	%f14, %f13, %f12;
	st.global.f32 	[%rd8], %f14;
	ld.global.f32 	%f15, [%rd36+4];
	add.f32 	%f17, %f15, %f14;
	st.global.f32 	[%rd8], %f17;
	add.s64 	%rd37, %rd37, -4;
	add.s64 	%rd36, %rd36, 16;
	setp.ne.s64 	%p7, %rd37, 0;
	@%p7 bra 	$L__BB1_10;
$L__BB1_11:
	ret;

}
	// .globl	_Z10slowDotVecPfS_S_m
.visible .entry _Z10slowDotVecPfS_S_m(
	.param .u64 .ptr .align 1 _Z10slowDotVecPfS_S_m_param_0,
	.param .u64 .ptr .align 1 _Z10slowDotVecPfS_S_m_param_1,
	.param .u64 .ptr .align 1 _Z10slowDotVecPfS_S_m_param_2,
	.param .u64 _Z10slowDotVecPfS_S_m_param_3
)
{
	.reg .pred 	%p<12>;
	.reg .b32 	%r<2>;
	.reg .b32 	%f<104>;
	.reg .b64 	%rd<58>;

	ld.param.u64 	%rd32, [_Z10slowDotVecPfS_S_m_param_0];
	ld.param.u64 	%rd33, [_Z10slowDotVecPfS_S_m_param_1];
	ld.param.u64 	%rd30, [_Z10slowDotVecPfS_S_m_param_2];
	ld.param.u64 	%rd31, [_Z10slowDotVecPfS_S_m_param_3];
	cvta.to.global.u64 	%rd1, %rd33;
	cvta.to.global.u64 	%rd2, %rd32;
	setp.eq.s64 	%p1, %rd31, 0;
	@%p1 bra 	$L__BB2_16;
	and.b64  	%rd3, %rd31, 15;
	add.s64 	%rd4, %rd3, -1;
	and.b64  	%rd5, %rd31, 7;
	add.s64 	%rd6, %rd5, -1;
	and.b64  	%rd7, %rd31, -16;
	and.b64  	%rd8, %rd31, 3;
	shl.b64 	%rd9, %rd31, 2;
	cvta.to.global.u64 	%rd10, %rd30;
	mov.b64 	%rd51, 0;
$L__BB2_2:
	setp.lt.u64 	%p2, %rd31, 16;
	shl.b64 	%rd36, %rd51, 2;
	add.s64 	%rd12, %rd10, %rd36;
	mov.b32 	%r1, 0;
	st.global.u32 	[%rd12], %r1;
	mul.lo.s64 	%rd13, %rd51, %rd31;
	mov.b64 	%rd56, 0;
	mov.f32 	%f101, 0f00000000;
	@%p2 bra 	$L__BB2_5;
	add.s64 	%rd52, %rd1, 32;
	mad.lo.s64 	%rd37, %rd9, %rd51, %rd2;
	add.s64 	%rd53, %rd37, 32;
	mov.f32 	%f101, 0f00000000;
	mov.u64 	%rd54, %rd7;
$L__BB2_4:
	.pragma "nounroll";
	ld.global.f32 	%f12, [%rd53+-32];
	ld.global.f32 	%f13, [%rd52+-32];
	fma.rn.f32 	%f14, %f12, %f13, %f101;
	st.global.f32 	[%rd12], %f14;
	ld.global.f32 	%f15, [%rd53+-28];
	ld.global.f32 	%f16, [%rd52+-28];
	fma.rn.f32 	%f17, %f15, %f16, %f14;
	st.global.f32 	[%rd12], %f17;
	ld.global.f32 	%f18, [%rd53+-24];
	ld.global.f32 	%f19, [%rd52+-24];
	fma.rn.f32 	%f20, %f18, %f19, %f17;
	st.global.f32 	[%rd12], %f20;
	ld.global.f32 	%f21, [%rd53+-20];
	ld.global.f32 	%f22, [%rd52+-20];
	fma.rn.f32 	%f23, %f21, %f22, %f20;
	st.global.f32 	[%rd12], %f23;
	ld.global.f32 	%f24, [%rd53+-16];
	ld.global.f32 	%f25, [%rd52+-16];
	fma.rn.f32 	%f26, %f24, %f25, %f23;
	st.global.f32 	[%rd12], %f26;
	ld.global.f32 	%f27, [%rd53+-12];
	ld.global.f32 	%f28, [%rd52+-12];
	fma.rn.f32 	%f29, %f27, %f28, %f26;
	st.global.f32 	[%rd12], %f29;
	ld.global.f32 	%f30, [%rd53+-8];
	ld.global.f32 	%f31, [%rd52+-8];
	fma.rn.f32 	%f32, %f30, %f31, %f29;
	st.global.f32 	[%rd12], %f32;
	ld.global.f32 	%f33, [%rd53+-4];
	ld.global.f32 	%f34, [%rd52+-4];
	fma.rn.f32 	%f35, %f33, %f34, %f32;
	st.global.f32 	[%rd12], %f35;
	ld.global.f32 	%f36, [%rd53];
	ld.global.f32 	%f37, [%rd52];
	fma.rn.f32 	%f38, %f36, %f37, %f35;
	st.global.f32 	[%rd12], %f38;
	ld.global.f32 	%f39, [%rd53+4];
	ld.global.f32 	%f40, [%rd52+4];
	fma.rn.f32 	%f41, %f39, %f40, %f38;
	st.global.f32 	[%rd12], %f41;
	ld.global.f32 	%f42, [%rd53+8];
	ld.global.f32 	%f43, [%rd52+8];
	fma.rn.f32 	%f44, %f42, %f43, %f41;
	st.global.f32 	[%rd12], %f44;
	ld.global.f32 	%f45, [%rd53+12];
	ld.global.f32 	%f46, [%rd52+12];
	fma.rn.f32 	%f47, %f45, %f46, %f44;
	st.global.f32 	[%rd12], %f47;
	ld.global.f32 	%f48, [%rd53+16];
	ld.global.f32 	%f49, [%rd52+16];
	fma.rn.f32 	%f50, %f48, %f49, %f47;
	st.global.f32 	[%rd12], %f50;
	ld.global.f32 	%f51, [%rd53+20];
	ld.global.f32 	%f52, [%rd52+20];
	fma.rn.f32 	%f53, %f51, %f52, %f50;
	st.global.f32 	[%rd12], %f53;
	ld.global.f32 	%f54, [%rd53+24];
	ld.global.f32 	%f55, [%rd52+24];
	fma.rn.f32 	%f56, %f54, %f55, %f53;
	st.global.f32 	[%rd12], %f56;
	ld.global.f32 	%f57, [%rd53+28];
	ld.global.f32 	%f58, [%rd52+28];
	fma.rn.f32 	%f101, %f57, %f58, %f56;
	st.global.f32 	[%rd12], %f101;
	add.s64 	%rd54, %rd54, -16;
	add.s64 	%rd53, %rd53, 64;
	add.s64 	%rd52, %rd52, 64;
	setp.ne.s64 	%p3, %rd54, 0;
	mov.u64 	%rd56, %rd7;
	@%p3 bra 	$L__BB2_4;
$L__BB2_5:
	setp.eq.s64 	%p4, %rd3, 0;
	@%p4 bra 	$L__BB2_15;
	setp.lt.u64 	%p5, %rd4, 7;
	@%p5 bra 	$L__BB2_8;
	add.s64 	%rd38, %rd56, %rd13;
	shl.b64 	%rd39, %rd38, 2;
	add.s64 	%rd40, %rd2, %rd39;
	ld.global.f32 	%f59, [%rd40];
	shl.b64 	%rd41, %rd56, 2;
	add.s64 	%rd42, %rd1, %rd41;
	ld.global.f32 	%f60, [%rd42];
	fma.rn.f32 	%f61, %f59, %f60, %f101;
	st.global.f32 	[%rd12], %f61;
	ld.global.f32 	%f62, [%rd40+4];
	ld.global.f32 	%f63, [%rd42+4];
	fma.rn.f32 	%f64, %f62, %f63, %f61;
	st.global.f32 	[%rd12], %f64;
	ld.global.f32 	%f65, [%rd40+8];
	ld.global.f32 	%f66, [%rd42+8];
	fma.rn.f32 	%f67, %f65, %f66, %f64;
	st.global.f32 	[%rd12], %f67;
	ld.global.f32 	%f68, [%rd40+12];
	ld.global.f32 	%f69, [%rd42+12];
	fma.rn.f32 	%f70, %f68, %f69, %f67;
	st.global.f32 	[%rd12], %f70;
	ld.global.f32 	%f71, [%rd40+16];
	ld.global.f32 	%f72, [%rd42+16];
	fma.rn.f32 	%f73, %f71, %f72, %f70;
	st.global.f32 	[%rd12], %f73;
	ld.global.f32 	%f74, [%rd40+20];
	ld.global.f32 	%f75, [%rd42+20];
	fma.rn.f32 	%f76, %f74, %f75, %f73;
	st.global.f32 	[%rd12], %f76;
	ld.global.f32 	%f77, [%rd40+24];
	ld.global.f32 	%f78, [%rd42+24];
	fma.rn.f32 	%f79, %f77, %f78, %f76;
	st.global.f32 	[%rd12], %f79;
	ld.global.f32 	%f80, [%rd40+28];
	ld.global.f32 	%f81, [%rd42+28];
	fma.rn.f32 	%f101, %f80, %f81, %f79;
	st.global.f32 	[%rd12], %f101;
	add.s64 	%rd56, %rd56, 8;
$L__BB2_8:
	setp.eq.s64 	%p6, %rd5, 0;
	@%p6 bra 	$L__BB2_15;
	setp.lt.u64 	%p7, %rd6, 3;
	@%p7 bra 	$L__BB2_11;
	add.s64 	%rd43, %rd56, %rd13;
	shl.b64 	%rd44, %rd43, 2;
	add.s64 	%rd45, %rd2, %rd44;
	ld.global.f32 	%f82, [%rd45];
	shl.b64 	%rd46, %rd56, 2;
	add.s64 	%rd47, %rd1, %rd46;
	ld.global.f32 	%f83, [%rd47];
	fma.rn.f32 	%f84, %f82, %f83, %f101;
	st.global.f32 	[%rd12], %f84;
	ld.global.f32 	%f85, [%rd45+4];
	ld.global.f32 	%f86, [%rd47+4];
	fma.rn.f32 	%f87, %f85, %f86, %f84;
	st.global.f32 	[%rd12], %f87;
	ld.global.f32 	%f88, [%rd45+8];
	ld.global.f32 	%f89, [%rd47+8];
	fma.rn.f32 	%f90, %f88, %f89, %f87;
	st.global.f32 	[%rd12], %f90;
	ld.global.f32 	%f91, [%rd45+12];
	ld.global.f32 	%f92, [%rd47+12];
	fma.rn.f32 	%f101, %f91, %f92, %f90;
	st.global.f32 	[%rd12], %f101;
	add.s64 	%rd56, %rd56, 4;
$L__BB2_11:
	setp.eq.s64 	%p8, %rd8, 0;
	@%p8 bra 	$L__BB2_15;
	setp.eq.s64 	%p9, %rd8, 1;
	add.s64 	%rd48, %rd56, %rd13;
	shl.b64 	%rd49, %rd48, 2;
	add.s64 	%rd27, %rd2, %rd49;
	ld.global.f32 	%f93, [%rd27];
	shl.b64 	%rd50, %rd56, 2;
	add.s64 	%rd28, %rd1, %rd50;
	ld.global.f32 	%f94, [%rd28];
	fma.rn.f32 	%f8, %f93, %f94, %f101;
	st.global.f32 	[%rd12], %f8;
	@%p9 bra 	$L__BB2_15;
	setp.eq.s64 	%p10, %rd8, 2;
	ld.global.f32 	%f95, [%rd27+4];
	ld.global.f32 	%f96, [%rd28+4];
	fma.rn.f32 	%f9, %f95, %f96, %f8;
	st.global.f32 	[%rd12], %f9;
	@%p10 bra 	$L__BB2_15;
	ld.global.f32 	%f97, [%rd27+8];
	ld.global.f32 	%f98, [%rd28+8];
	fma.rn.f32 	%f99, %f97, %f98, %f9;
	st.global.f32 	[%rd12], %f99;
$L__BB2_15:
	add.s64 	%rd51, %rd51, 1;
	setp.ne.s64 	%p11, %rd51, %rd31;
	@%p11 bra 	$L__BB2_2;
$L__BB2_16:
	ret;

}


// ===== COMPILED SASS (sm_100) =====

	.target	sm_100

	.elftype	@"ET_EXEC"


//--------------------- .note.nv.tkinfo           --------------------------
	.section	.note.nv.tkinfo,"",@"SHT_NOTE"
	.sectionflags	@"SHF_NOTE_NV_TKINFO"
	.tkinfo
        /*0018*/ 	.word	0x00000002
        /*0030*/ 	.string	""
        /*0030*/ 	.string	"ptxas"
        /*0030*/ 	.string	"Cuda compilation tools, release 13.0, V13.0.88"
        /*0030*/ 	.string	"Build cuda_13.0.r13.0/compiler.36424714_0"
        /*0030*/ 	.string	"-arch sm_100 -m 64 "



//--------------------- .note.nv.cuinfo           --------------------------
	.section	.note.nv.cuinfo,"",@"SHT_NOTE"
	.sectionflags	@"SHF_NOTE_NV_CUINFO"
        /*0018*/ 	.short	0x0002
        /*001a*/ 	.short	0x0064
        /*001c*/ 	.short	0x0082
	.zero		2


//--------------------- .nv.info                  --------------------------
	.section	.nv.info,"",@"SHT_CUDA_INFO"
	.align	4


	//----- nvinfo : EIATTR_REGCOUNT
	.align		4
        /*0000*/ 	.byte	0x04, 0x2f
        /*0002*/ 	.short	(.L_1 - .L_0)
	.align		4
.L_0:
        /*0004*/ 	.word	index@(_Z9matDotVecPfS_S_m)
        /*0008*/ 	.word	0x00000014


	//----- nvinfo : EIATTR_FRAME_SIZE
	.align		4
.L_1:
        /*000c*/ 	.byte	0x04, 0x11
        /*000e*/ 	.short	(.L_3 - .L_2)
	.align		4
.L_2:
        /*0010*/ 	.word	index@($__internal_1_$__cuda_sm20_rem_u64)
        /*0014*/ 	.word	0x00000000


	//----- nvinfo : EIATTR_FRAME_SIZE
	.align		4
.L_3:
        /*0018*/ 	.byte	0x04, 0x11
        /*001a*/ 	.short	(.L_5 - .L_4)
	.align		4
.L_4:
        /*001c*/ 	.word	index@(_Z9matDotVecPfS_S_m)
        /*0020*/ 	.word	0x00000000


	//----- nvinfo : EIATTR_REGCOUNT
	.align		4
.L_5:
        /*0024*/ 	.byte	0x04, 0x2f
        /*0026*/ 	.short	(.L_7 - .L_6)
	.align		4
.L_6:
        /*0028*/ 	.word	index@(_Z17matAddElementWisePfS_m)
        /*002c*/ 	.word	0x00000012


	//----- nvinfo : EIATTR_FRAME_SIZE
	.align		4
.L_7:
        /*0030*/ 	.byte	0x04, 0x11
        /*0032*/ 	.short	(.L_9 - .L_8)
	.align		4
.L_8:
        /*0034*/ 	.word	index@($__internal_0_$__cuda_sm20_rem_u64)
        /*0038*/ 	.word	0x00000000


	//----- nvinfo : EIATTR_FRAME_SIZE
	.align		4
.L_9:
        /*003c*/ 	.byte	0x04, 0x11
        /*003e*/ 	.short	(.L_11 - .L_10)
	.align		4
.L_10:
        /*0040*/ 	.word	index@(_Z17matAddElementWisePfS_m)
        /*0044*/ 	.word	0x00000000


	//----- nvinfo : EIATTR_REGCOUNT
	.align		4
.L_11:
        /*0048*/ 	.byte	0x04, 0x2f
        /*004a*/ 	.short	(.L_13 - .L_12)
	.align		4
.L_12:
        /*004c*/ 	.word	index@(_Z10slowDotVecPfS_S_m)
        /*0050*/ 	.word	0x00000012


	//----- nvinfo : EIATTR_FRAME_SIZE
	.align		4
.L_13:
        /*0054*/ 	.byte	0x04, 0x11
        /*0056*/ 	.short	(.L_15 - .L_14)
	.align		4
.L_14:
        /*0058*/ 	.word	index@(_Z10slowDotVecPfS_S_m)
        /*005c*/ 	.word	0x00000000


	//----- nvinfo : EIATTR_MIN_STACK_SIZE
	.align		4
.L_15:
        /*0060*/ 	.byte	0x04, 0x12
        /*0062*/ 	.short	(.L_17 - .L_16)
	.align		4
.L_16:
        /*0064*/ 	.word	index@(_Z10slowDotVecPfS_S_m)
        /*0068*/ 	.word	0x00000000


	//----- nvinfo : EIATTR_MIN_STACK_SIZE
	.align		4
.L_17:
        /*006c*/ 	.byte	0x04, 0x12
        /*006e*/ 	.short	(.L_19 - .L_18)
	.align		4
.L_18:
        /*0070*/ 	.word	index@(_Z17matAddElementWisePfS_m)
        /*0074*/ 	.word	0x00000000


	//----- nvinfo : EIATTR_MIN_STACK_SIZE
	.align		4
.L_19:
        /*0078*/ 	.byte	0x04, 0x12
        /*007a*/ 	.short	(.L_21 - .L_20)
	.align		4
.L_20:
        /*007c*/ 	.word	index@(_Z9matDotVecPfS_S_m)
        /*0080*/ 	.word	0x00000000
.L_21:


//--------------------- .nv.compat                --------------------------
	.section	.nv.compat,"",@"SHT_CUDA_COMPAT_INFO"
	.align	4
        /*0000*/ 	.byte	0x02, 0x09, 0x00, 0x00, 0x02, 0x02, 0x01, 0x00, 0x02, 0x05, 0x05, 0x00, 0x03, 0x07, 0x01, 0x01
        /*0010*/ 	.byte	0x02, 0x03, 0x00, 0x00, 0x02, 0x06, 0x01, 0x00, 0x04, 0x0b, 0x08, 0x00, 0x09, 0x00, 0x00, 0x00
        /*0020*/ 	.byte	0x00, 0x00, 0x00, 0x00


//--------------------- .nv.info._Z10slowDotVecPfS_S_m --------------------------
	.section	.nv.info._Z10slowDotVecPfS_S_m,"",@"SHT_CUDA_INFO"
	.sectionflags	@""
	.align	4


	//----- nvinfo : EIATTR_CUDA_API_VERSION
	.align		4
        /*0000*/ 	.byte	0x04, 0x37
        /*0002*/ 	.short	(.L_23 - .L_22)
.L_22:
        /*0004*/ 	.word	0x00000082


	//----- nvinfo : EIATTR_KPARAM_INFO
	.align		4
.L_23:
        /*0008*/ 	.byte	0x04, 0x17
        /*000a*/ 	.short	(.L_25 - .L_24)
.L_24:
        /*000c*/ 	.word	0x00000000
        /*0010*/ 	.short	0x0003
        /*0012*/ 	.short	0x0018
        /*0014*/ 	.byte	0x00, 0xf0, 0x21, 0x00


	//----- nvinfo : EIATTR_KPARAM_INFO
	.align		4
.L_25:
        /*0018*/ 	.byte	0x04, 0x17
        /*001a*/ 	.short	(.L_27 - .L_26)
.L_26:
        /*001c*/ 	.word	0x00000000
        /*0020*/ 	.short	0x0002
        /*0022*/ 	.short	0x0010
        /*0024*/ 	.byte	0x00, 0xf5, 0x21, 0x00


	//----- nvinfo : EIATTR_KPARAM_INFO
	.align		4
.L_27:
        /*0028*/ 	.byte	0x04, 0x17
        /*002a*/ 	.short	(.L_29 - .L_28)
.L_28:
        /*002c*/ 	.word	0x00000000
        /*0030*/ 	.short	0x0001
        /*0032*/ 	.short	0x0008
        /*0034*/ 	.byte	0x00, 0xf5, 0x21, 0x00


	//----- nvinfo : EIATTR_KPARAM_INFO
	.align		4
.L_29:
        /*0038*/ 	.byte	0x04, 0x17
        /*003a*/ 	.short	(.L_31 - .L_30)
.L_30:
        /*003c*/ 	.word	0x00000000
        /*0040*/ 	.short	0x0000
        /*0042*/ 	.short	0x0000
        /*0044*/ 	.byte	0x00, 0xf5, 0x21, 0x00


	//----- nvinfo : EIATTR_SPARSE_MMA_MASK
	.align		4
.L_31:
        /*0048*/ 	.byte	0x03, 0x50
        /*004a*/ 	.short	0x0000


	//----- nvinfo : EIATTR_MAXREG_COUNT
	.align		4
        /*004c*/ 	.byte	0x03, 0x1b
        /*004e*/ 	.short	0x00ff


	//----- nvinfo : EIATTR_MERCURY_ISA_VERSION
	.align		4
        /*0050*/ 	.byte	0x03, 0x5f
        /*0052*/ 	.short	0x0101


	//----- nvinfo : EIATTR_VRC_CTA_INIT_COUNT
	.align		4
        /*0054*/ 	.byte	0x02, 0x4a
	.zero		1
	.zero		1


	//----- nvinfo : EIATTR_EXIT_INSTR_OFFSETS
	.align		4
        /*0058*/ 	.byte	0x04, 0x1c
        /*005a*/ 	.short	(.L_33 - .L_32)


	//   ....[0]....
.L_32:
        /*005c*/ 	.word	0x00000040


	//   ....[1]....
        /*0060*/ 	.word	0x00000fb0


	//----- nvinfo : EIATTR_CBANK_PARAM_SIZE
	.align		4
.L_33:
        /*0064*/ 	.byte	0x03, 0x19
        /*0066*/ 	.short	0x0020


	//----- nvinfo : EIATTR_PARAM_CBANK
	.align		4
        /*0068*/ 	.byte	0x04, 0x0a
        /*006a*/ 	.short	(.L_35 - .L_34)
	.align		4
.L_34:
        /*006c*/ 	.word	index@(.nv.constant0._Z10slowDotVecPfS_S_m)
        /*0070*/ 	.short	0x0380
        /*0072*/ 	.short	0x0020


	//----- nvinfo : EIATTR_SW_WAR
	.align		4
.L_35:
        /*0074*/ 	.byte	0x04, 0x36
        /*0076*/ 	.short	(.L_37 - .L_36)
.L_36:
        /*0078*/ 	.word	0x00000008
.L_37:


//--------------------- .nv.info._Z17matAddElementWisePfS_m --------------------------
	.section	.nv.info._Z17matAddElementWisePfS_m,"",@"SHT_CUDA_INFO"
	.sectionflags	@""
	.align	4


	//----- nvinfo : EIATTR_CUDA_API_VERSION
	.align		4
        /*0000*/ 	.byte	0x04, 0x37
        /*0002*/ 	.short	(.L_39 - .L_38)
.L_38:
        /*0004*/ 	.word	0x00000082


	//----- nvinfo : EIATTR_KPARAM_INFO
	.align		4
.L_39:
        /*0008*/ 	.byte	0x04, 0x17
        /*000a*/ 	.short	(.L_41 - .L_40)
.L_40:
        /*000c*/ 	.word	0x00000000
        /*0010*/ 	.short	0x0002
        /*0012*/ 	.short	0x0010
        /*0014*/ 	.byte	0x00, 0xf0, 0x21, 0x00


	//----- nvinfo : EIATTR_KPARAM_INFO
	.align		4
.L_41:
        /*0018*/ 	.byte	0x04, 0x17
        /*001a*/ 	.short	(.L_43 - .L_42)
.L_42:
        /*001c*/ 	.word	0x00000000
        /*0020*/ 	.short	0x0001
        /*0022*/ 	.short	0x0008
        /*0024*/ 	.byte	0x00, 0xf5, 0x21, 0x00


	//----- nvinfo : EIATTR_KPARAM_INFO
	.align		4
.L_43:
        /*0028*/ 	.byte	0x04, 0x17
        /*002a*/ 	.short	(.L_45 - .L_44)
.L_44:
        /*002c*/ 	.word	0x00000000
        /*0030*/ 	.short	0x0000
        /*0032*/ 	.short	0x0000
        /*0034*/ 	.byte	0x00, 0xf5, 0x21, 0x00


	//----- nvinfo : EIATTR_SPARSE_MMA_MASK
	.align		4
.L_45:
        /*0038*/ 	.byte	0x03, 0x50
        /*003a*/ 	.short	0x0000


	//----- nvinfo : EIATTR_MAXREG_COUNT
	.align		4
        /*003c*/ 	.byte	0x03, 0x1b
        /*003e*/ 	.short	0x00ff


	//----- nvinfo : EIATTR_MERCURY_ISA_VERSION
	.align		4
        /*0040*/ 	.byte	0x03, 0x5f
        /*0042*/ 	.short	0x0101


	//----- nvinfo : EIATTR_VRC_CTA_INIT_COUNT
	.align		4
        /*0044*/ 	.byte	0x02, 0x4a
	.zero		1
	.zero		1


	//----- nvinfo : EIATTR_EXIT_INSTR_OFFSETS
	.align		4
        /*0048*/ 	.byte	0x04, 0x1c
        /*004a*/ 	.short	(.L_47 - .L_46)


	//   ....[0]....
.L_46:
        /*004c*/ 	.word	0x000000d0


	//   ....[1]....
        /*0050*/ 	.word	0x00000360


	//   ....[2]....
        /*0054*/ 	.word	0x000004d0


	//   ....[3]....
        /*0058*/ 	.word	0x00000690


	//----- nvinfo : EIATTR_CRS_STACK_SIZE
	.align		4
.L_47:
        /*005c*/ 	.byte	0x04, 0x1e
        /*005e*/ 	.short	(.L_49 - .L_48)
.L_48:
        /*0060*/ 	.word	0x00000000


	//----- nvinfo : EIATTR_CBANK_PARAM_SIZE
	.align		4
.L_49:
        /*0064*/ 	.byte	0x03, 0x19
        /*0066*/ 	.short	0x0018


	//----- nvinfo : EIATTR_PARAM_CBANK
	.align		4
        /*0068*/ 	.byte	0x04, 0x0a
        /*006a*/ 	.short	(.L_51 - .L_50)
	.align		4
.L_50:
        /*006c*/ 	.word	index@(.nv.constant0._Z17matAddElementWisePfS_m)
        /*0070*/ 	.short	0x0380
        /*0072*/ 	.short	0x0018


	//----- nvinfo : EIATTR_SW_WAR
	.align		4
.L_51:
        /*0074*/ 	.byte	0x04, 0x36
        /*0076*/ 	.short	(.L_53 - .L_52)
.L_52:
        /*0078*/ 	.word	0x00000008
.L_53:


//--------------------- .nv.info._Z9matDotVecPfS_S_m --------------------------
	.section	.nv.info._Z9matDotVecPfS_S_m,"",@"SHT_CUDA_INFO"
	.sectionflags	@""
	.align	4


	//----- nvinfo : EIATTR_CUDA_API_VERSION
	.align		4
        /*0000*/ 	.byte	0x04, 0x37
        /*0002*/ 	.short	(.L_55 - .L_54)
.L_54:
        /*0004*/ 	.word	0x00000082


	//----- nvinfo : EIATTR_KPARAM_INFO
	.align		4
.L_55:
        /*0008*/ 	.byte	0x04, 0x17
        /*000a*/ 	.short	(.L_57 - .L_56)
.L_56:
        /*000c*/ 	.word	0x00000000
        /*0010*/ 	.short	0x0003
        /*0012*/ 	.short	0x0018
        /*0014*/ 	.byte	0x00, 0xf0, 0x21, 0x00


	//----- nvinfo : EIATTR_KPARAM_INFO
	.align		4
.L_57:
        /*0018*/ 	.byte	0x04, 0x17
        /*001a*/ 	.short	(.L_59 - .L_58)
.L_58:
        /*001c*/ 	.word	0x00000000
        /*0020*/ 	.short	0x0002
        /*0022*/ 	.short	0x0010
        /*0024*/ 	.byte	0x00, 0xf5, 0x21, 0x00


	//----- nvinfo : EIATTR_KPARAM_INFO
	.align		4
.L_59:
        /*0028*/ 	.byte	0x04, 0x17
        /*002a*/ 	.short	(.L_61 - .L_60)
.L_60:
        /*002c*/ 	.word	0x00000000
        /*0030*/ 	.short	0x0001
        /*0032*/ 	.short	0x0008
        /*0034*/ 	.byte	0x00, 0xf5, 0x21, 0x00


	//----- nvinfo : EIATTR_KPARAM_INFO
	.align		4
.L_61:
        /*0038*/ 	.byte	0x04, 0x17
        /*003a*/ 	.short	(.L_63 - .L_62)
.L_62:
        /*003c*/ 	.word	0x00000000
        /*0040*/ 	.short	0x0000
        /*0042*/ 	.short	0x0000
        /*0044*/ 	.byte	0x00, 0xf5, 0x21, 0x00


	//----- nvinfo : EIATTR_SPARSE_MMA_MASK
	.align		4
.L_63:
        /*0048*/ 	.byte	0x03, 0x50
        /*004a*/ 	.short	0x0000


	//----- nvinfo : EIATTR_MAXREG_COUNT
	.align		4
        /*004c*/ 	.byte	0x03, 0x1b
        /*004e*/ 	.short	0x00ff


	//----- nvinfo : EIATTR_MERCURY_ISA_VERSION
	.align		4
        /*0050*/ 	.byte	0x03, 0x5f
        /*0052*/ 	.short	0x0101


	//----- nvinfo : EIATTR_VRC_CTA_INIT_COUNT
	.align		4
        /*0054*/ 	.byte	0x02, 0x4a
	.zero		1
	.zero		1


	//----- nvinfo : EIATTR_EXIT_INSTR_OFFSETS
	.align		4
        /*0058*/ 	.byte	0x04, 0x1c
        /*005a*/ 	.short	(.L_65 - .L_64)


	//   ....[0]....
.L_64:
        /*005c*/ 	.word	0x000000d0


	//   ....[1]....
        /*0060*/ 	.word	0x00000380


	//----- nvinfo : EIATTR_CRS_STACK_SIZE
	.align		4
.L_65:
        /*0064*/ 	.byte	0x04, 0x1e
        /*0066*/ 	.short	(.L_67 - .L_66)
.L_66:
        /*0068*/ 	.word	0x00000000


	//----- nvinfo : EIATTR_CBANK_PARAM_SIZE
	.align		4
.L_67:
        /*006c*/ 	.byte	0x03, 0x19
        /*006e*/ 	.short	0x0020


	//----- nvinfo : EIATTR_PARAM_CBANK
	.align		4
        /*0070*/ 	.byte	0x04, 0x0a
        /*0072*/ 	.short	(.L_69 - .L_68)
	.align		4
.L_68:
        /*0074*/ 	.word	index@(.nv.constant0._Z9matDotVecPfS_S_m)
        /*0078*/ 	.short	0x0380
        /*007a*/ 	.short	0x0020


	//----- nvinfo : EIATTR_SW_WAR
	.align		4
.L_69:
        /*007c*/ 	.byte	0x04, 0x36
        /*007e*/ 	.short	(.L_71 - .L_70)
.L_70:
        /*0080*/ 	.word	0x00000008
.L_71:


//--------------------- .nv.callgraph             --------------------------
	.section	.nv.callgraph,"",@"SHT_CUDA_CALLGRAPH"
	.align	4
	.sectionentsize	8
	.align		4
        /*0000*/ 	.word	0x00000000
	.align		4
        /*0004*/ 	.word	0xffffffff
	.align		4
        /*0008*/ 	.word	0x00000000
	.align		4
        /*000c*/ 	.word	0xfffffffe
	.align		4
        /*0010*/ 	.word	0x00000000
	.align		4
        /*0014*/ 	.word	0xfffffffd
	.align		4
        /*0018*/ 	.word	0x00000000
	.align		4
        /*001c*/ 	.word	0xfffffffc


//--------------------- .text._Z10slowDotVecPfS_S_m --------------------------
	.section	.text._Z10slowDotVecPfS_S_m,"ax",@progbits
	.align	128
        .global         _Z10slowDotVecPfS_S_m
        .type           _Z10slowDotVecPfS_S_m,@function
        .size           _Z10slowDotVecPfS_S_m,(.L_x_18 - _Z10slowDotVecPfS_S_m)
        .other          _Z10slowDotVecPfS_S_m,@"STO_CUDA_ENTRY STV_DEFAULT"
_Z10slowDotVecPfS_S_m:
.text._Z10slowDotVecPfS_S_m:
[----:B------:R-:W-:Y:S01]  /*0000*/  LDC R1, c[0x0][0x37c] ;  /* 0x0000df00ff017b82 */ /* 0x000fe20000000800 */
[----:B------:R-:W0:Y:S02]  /*0010*/  LDCU.64 UR18, c[0x0][0x398] ;  /* 0x00007300ff1277ac */ /* 0x000e240008000a00 */
[----:B0-----:R-:W-:-:S04]  /*0020*/  ISETP.NE.U32.AND P0, PT, RZ, UR18, PT ;  /* 0x00000012ff007c0c */ /* 0x001fc8000bf05070 */
[----:B------:R-:W-:-:S13]  /*0030*/  ISETP.NE.AND.EX P0, PT, RZ, UR19, PT, P0 ;  /* 0x00000013ff007c0c */ /* 0x000fda000bf05300 */
[----:B------:R-:W-:Y:S05]  /*0040*/  @!P0 EXIT ;  /* 0x000000000000894d */ /* 0x000fea0003800000 */
[----:B------:R-:W-:Y:S02]  /*0050*/  ULOP3.LUT UR23, UR18, 0x7, URZ, 0xc0, !UPT ;  /* 0x0000000712177892 */ /* 0x000fe4000f8ec0ff */
[----:B------:R-:W-:Y:S02]  /*0060*/  ULOP3.LUT UR22, UR18, 0xf, URZ, 0xc0, !UPT ;  /* 0x0000000f12167892 */ /* 0x000fe4000f8ec0ff */
[----:B------:R-:W-:Y:S02]  /*0070*/  UIADD3 UR4, UP1, UPT, UR23, -0x1, URZ ;  /* 0xffffffff17047890 */ /* 0x000fe4000ff3e0ff */
[----:B------:R-:W-:Y:S02]  /*0080*/  UIADD3 UR6, UP0, UPT, UR22, -0x1, URZ ;  /* 0xffffffff16067890 */ /* 0x000fe4000ff1e0ff */
[----:B------:R-:W-:Y:S02]  /*0090*/  UIADD3.X UR5, UPT, UPT, URZ, -0x1, URZ, UP1, !UPT ;  /* 0xffffffffff057890 */ /* 0x000fe40008ffe4ff */
[----:B------:R-:W-:-:S02]  /*00a0*/  UIADD3.X UR7, UPT, UPT, URZ, -0x1, URZ, UP0, !UPT ;  /* 0xffffffffff077890 */ /* 0x000fc400087fe4ff */
[----:B------:R-:W-:Y:S02]  /*00b0*/  UISETP.GE.U32.AND UP1, UPT, UR4, 0x3, UPT ;  /* 0x000000030400788c */ /* 0x000fe4000bf26070 */
[----:B------:R-:W-:Y:S02]  /*00c0*/  UISETP.GE.U32.AND UP0, UPT, UR6, 0x7, UPT ;  /* 0x000000070600788c */ /* 0x000fe4000bf06070 */
[----:B------:R-:W-:Y:S02]  /*00d0*/  ULOP3.LUT UR16, UR18, 0xfffffff0, URZ, 0xc0, !UPT ;  /* 0xfffffff012107892 */ /* 0x000fe4000f8ec0ff */
[----:B------:R-:W-:Y:S02]  /*00e0*/  ULOP3.LUT UR24, UR18, 0x3, URZ, 0xc0, !UPT ;  /* 0x0000000312187892 */ /* 0x000fe4000f8ec0ff */
[----:B------:R-:W-:Y:S02]  /*00f0*/  USHF.L.U64.HI UR17, UR18, 0x2, UR19 ;  /* 0x0000000212117899 */ /* 0x000fe40008010213 */
[----:B------:R-:W-:Y:S01]  /*0100*/  UISETP.GE.U32.AND.EX UP1, UPT, UR5, URZ, UPT, UP1 ;  /* 0x000000ff0500728c */ /* 0x000fe2000bf26110 */
[----:B------:R-:W0:Y:S01]  /*0110*/  LDCU.64 UR20, c[0x0][0x358] ;  /* 0x00006b00ff1477ac */ /* 0x000e220008000a00 */
[----:B------:R-:W-:-:S02]  /*0120*/  USHF.L.U32 UR18, UR18, 0x2, URZ ;  /* 0x0000000212127899 */ /* 0x000fc400080006ff */
[----:B------:R-:W-:Y:S01]  /*0130*/  UISETP.GE.U32.AND.EX UP0, UPT, UR7, URZ, UPT, UP0 ;  /* 0x000000ff0700728c */ /* 0x000fe2000bf06100 */
[----:B------:R-:W-:Y:S01]  /*0140*/  UMOV UR4, URZ ;  /* 0x000000ff00047c82 */ /* 0x000fe20008000000 */
[----:B------:R-:W-:-:S09]  /*0150*/  UMOV UR5, URZ ;  /* 0x000000ff00057c82 */ /* 0x000fd20008000000 */
.L_x_5:
[----:B-1----:R-:W1:Y:S01]  /*0160*/  LDCU.128 UR8, c[0x0][0x390] ;  /* 0x00007200ff0877ac */ /* 0x002e620008000c00 */
[----:B--234-:R-:W-:Y:S01]  /*0170*/  HFMA2 R9, -RZ, RZ, 0, 0 ;  /* 0x00000000ff097431 */ /* 0x01cfe200000001ff */
[----:B------:R-:W-:Y:S01]  /*0180*/  UMOV UR6, URZ ;  /* 0x000000ff00067c82 */ /* 0x000fe20008000000 */
[----:B------:R-:W-:Y:S01]  /*0190*/  UMOV UR7, URZ ;  /* 0x000000ff00077c82 */ /* 0x000fe20008000000 */
[----:B-1----:R-:W-:-:S04]  /*01a0*/  ULEA UR8, UP2, UR4, UR8, 0x2 ;  /* 0x0000000804087291 */ /* 0x002fc8000f8410ff */
[----:B------:R-:W-:Y:S02]  /*01b0*/  ULEA.HI.X UR9, UR4, UR9, UR5, 0x2, UP2 ;  /* 0x0000000904097291 */ /* 0x000fe400090f1405 */
[----:B0-----:R-:W-:Y:S01]  /*01c0*/  MOV R2, UR8 ;  /* 0x0000000800027c02 */ /* 0x001fe20008000f00 */
[----:B------:R-:W-:-:S03]  /*01d0*/  UISETP.GE.U32.AND UP2, UPT, UR10, 0x10, UPT ;  /* 0x000000100a00788c */ /* 0x000fc6000bf46070 */
[----:B------:R-:W-:Y:S01]  /*01e0*/  MOV R3, UR9 ;  /* 0x0000000900037c02 */ /* 0x000fe20008000f00 */
[----:B------:R-:W-:-:S04]  /*01f0*/  UISETP.GE.U32.AND.EX UP2, UPT, UR11, URZ, UPT, UP2 ;  /* 0x000000ff0b00728c */ /* 0x000fc8000bf46120 */
[----:B0-----:R0:W-:Y:S05]  /*0200*/  STG.E desc[UR20][R2.64], RZ ;  /* 0x000000ff02007986 */ /* 0x0011ea000c101914 */
[----:B------:R-:W-:Y:S05]  /*0210*/  BRA.U !UP2, `(.L_x_0) ;  /* 0x000000050a707547 */ /* 0x000fea000b800000 */
[----:B------:R-:W1:Y:S01]  /*0220*/  LDCU.64 UR6, c[0x0][0x380] ;  /* 0x00007000ff0677ac */ /* 0x000e620008000a00 */
[----:B------:R-:W-:Y:S01]  /*0230*/  MOV R9, RZ ;  /* 0x000000ff00097202 */ /* 0x000fe20000000f00 */
[----:B------:R-:W2:Y:S01]  /*0240*/  LDCU.64 UR12, c[0x0][0x388] ;  /* 0x00007100ff0c77ac */ /* 0x000ea20008000a00 */
[----:B------:R-:W3:Y:S01]  /*0250*/  LDCU UR14, c[0x0][0x39c] ;  /* 0x00007380ff0e77ac */ /* 0x000ee20008000800 */
[----:B------:R-:W-:Y:S02]  /*0260*/  UIMAD UR9, UR17, UR4, URZ ;  /* 0x00000004110972a4 */ /* 0x000fe4000f8e02ff */
[----:B-1----:R-:W-:Y:S02]  /*0270*/  UIMAD.WIDE.U32 UR6, UR4, UR18, UR6 ;  /* 0x00000012040672a5 */ /* 0x002fe4000f8e0006 */
[----:B--2---:R-:W-:Y:S02]  /*0280*/  UIADD3 UR8, UP2, UPT, UR12, 0x20, URZ ;  /* 0x000000200c087890 */ /* 0x004fe4000ff5e0ff */
[----:B------:R-:W-:-:S02]  /*0290*/  UIMAD UR12, UR5, UR18, UR9 ;  /* 0x00000012050c72a4 */ /* 0x000fc4000f8e0209 */
[----:B------:R-:W-:Y:S02]  /*02a0*/  UIADD3 UR15, UP3, UPT, UR6, 0x20, URZ ;  /* 0x00000020060f7890 */ /* 0x000fe4000ff7e0ff */
[----:B------:R-:W-:Y:S01]  /*02b0*/  UIADD3.X UR9, UPT, UPT, URZ, UR13, URZ, UP2, !UPT ;  /* 0x0000000dff097290 */ /* 0x000fe200097fe4ff */
[----:B------:R-:W-:Y:S01]  /*02c0*/  MOV R4, UR8 ;  /* 0x0000000800047c02 */ /* 0x000fe20008000f00 */
[----:B------:R-:W-:Y:S02]  /*02d0*/  UIADD3.X UR6, UPT, UPT, UR7, UR12, URZ, UP3, !UPT ;  /* 0x0000000c07067290 */ /* 0x000fe40009ffe4ff */
[----:B------:R-:W-:Y:S01]  /*02e0*/  MOV R6, UR15 ;  /* 0x0000000f00067c02 */ /* 0x000fe20008000f00 */
[----:B---3--:R-:W-:Y:S01]  /*02f0*/  UMOV UR7, UR14 ;  /* 0x0000000e00077c82 */ /* 0x008fe20008000000 */
[----:B------:R-:W-:Y:S02]  /*0300*/  MOV R5, UR9 ;  /* 0x0000000900057c02 */ /* 0x000fe40008000f00 */
[----:B------:R-:W-:Y:S01]  /*0310*/  MOV R7, UR6 ;  /* 0x0000000600077c02 */ /* 0x000fe20008000f00 */
[----:B------:R-:W-:-:S06]  /*0320*/  UMOV UR6, UR16 ;  /* 0x0000001000067c82 */ /* 0x000fcc0008000000 */
.L_x_1:
[----:B--2---:R-:W2:Y:S04]  /*0330*/  LDG.E R0, desc[UR20][R6.64+-0x20] ;  /* 0xffffe01406007981 */ /* 0x004ea8000c1e1900 */
[----:B------:R-:W2:Y:S02]  /*0340*/  LDG.E R8, desc[UR20][R4.64+-0x20] ;  /* 0xffffe01404087981 */ /* 0x000ea4000c1e1900 */
[----:B--2---:R-:W-:-:S05]  /*0350*/  FFMA R9, R0, R8, R9 ;  /* 0x0000000800097223 */ /* 0x004fca0000000009 */
[----:B------:R1:W-:Y:S04]  /*0360*/  STG.E desc[UR20][R2.64], R9 ;  /* 0x0000000902007986 */ /* 0x0003e8000c101914 */
[----:B------:R-:W2:Y:S04]  /*0370*/  LDG.E R0, desc[UR20][R6.64+-0x1c] ;  /* 0xffffe41406007981 */ /* 0x000ea8000c1e1900 */
[----:B------:R-:W2:Y:S02]  /*0380*/  LDG.E R8, desc[UR20][R4.64+-0x1c] ;  /* 0xffffe41404087981 */ /* 0x000ea4000c1e1900 */
[----:B--2---:R-:W-:-:S05]  /*0390*/  FFMA R11, R0, R8, R9 ;  /* 0x00000008000b7223 */ /* 0x004fca0000000009 */
[----:B------:R2:W-:Y:S04]  /*03a0*/  STG.E desc[UR20][R2.64], R11 ;  /* 0x0000000b02007986 */ /* 0x0005e8000c101914 */
[----:B------:R-:W3:Y:S04]  /*03b0*/  LDG.E R0, desc[UR20][R6.64+-0x18] ;  /* 0xffffe81406007981 */ /* 0x000ee8000c1e1900 */
[----:B------:R-:W3:Y:S02]  /*03c0*/  LDG.E R8, desc[UR20][R4.64+-0x18] ;  /* 0xffffe81404087981 */ /* 0x000ee4000c1e1900 */
[----:B---3--:R-:W-:-:S05]  /*03d0*/  FFMA R13, R0, R8, R11 ;  /* 0x00000008000d7223 */ /* 0x008fca000000000b */
[----:B------:R3:W-:Y:S04]  /*03e0*/  STG.E desc[UR20][R2.64], R13 ;  /* 0x0000000d02007986 */ /* 0x0007e8000c101914 */
[----:B------:R-:W1:Y:S04]  /*03f0*/  LDG.E R0, desc[UR20][R6.64+-0x14] ;  /* 0xffffec1406007981 */ /* 0x000e68000c1e1900 */
[----:B------:R-:W1:Y:S02]  /*0400*/  LDG.E R8, desc[UR20][R4.64+-0x14] ;  /* 0xffffec1404087981 */ /* 0x000e64000c1e1900 */
[----:B-1----:R-:W-:-:S05]  /*0410*/  FFMA R9, R0, R8, R13 ;  /* 0x0000000800097223 */ /* 0x002fca000000000d */
        /* <DEDUP_REMOVED lines=45> */
[----:B------:R3:W1:Y:S04]  /*06f0*/  LDG.E R0, desc[UR20][R6.64+0x1c] ;  /* 0x00001c1406007981 */ /* 0x000668000c1e1900 */
[----:B------:R4:W1:Y:S01]  /*0700*/  LDG.E R8, desc[UR20][R4.64+0x1c] ;  /* 0x00001c1404087981 */ /* 0x000862000c1e1900 */
[----:B------:R-:W-:-:S04]  /*0710*/  UIADD3 UR6, UP2, UPT, UR6, -0x10, URZ ;  /* 0xfffffff006067890 */ /* 0x000fc8000ff5e0ff */
[----:B------:R-:W-:Y:S01]  /*0720*/  UIADD3.X UR7, UPT, UPT, UR7, -0x1, URZ, UP2, !UPT ;  /* 0xffffffff07077890 */ /* 0x000fe200097fe4ff */
[----:B---3--:R-:W-:Y:S01]  /*0730*/  IADD3 R6, P0, PT, R6, 0x40, RZ ;  /* 0x0000004006067810 */ /* 0x008fe20007f1e0ff */
[----:B------:R-:W-:Y:S01]  /*0740*/  UISETP.NE.U32.AND UP2, UPT, UR6, URZ, UPT ;  /* 0x000000ff0600728c */ /* 0x000fe2000bf45070 */
[----:B----4-:R-:W-:-:S03]  /*0750*/  IADD3 R4, P1, PT, R4, 0x40, RZ ;  /* 0x0000004004047810 */ /* 0x010fc60007f3e0ff */
[----:B------:R-:W-:Y:S01]  /*0760*/  UISETP.NE.AND.EX UP2, UPT, UR7, URZ, UPT, UP2 ;  /* 0x000000ff0700728c */ /* 0x000fe2000bf45320 */
[----:B------:R-:W-:Y:S02]  /*0770*/  IADD3.X R7, PT, PT, RZ, R7, RZ, P0, !PT ;  /* 0x00000007ff077210 */ /* 0x000fe400007fe4ff */
[----:B------:R-:W-:Y:S01]  /*0780*/  IADD3.X R5, PT, PT, RZ, R5, RZ, P1, !PT ;  /* 0x00000005ff057210 */ /* 0x000fe20000ffe4ff */
[----:B-1----:R-:W-:-:S05]  /*0790*/  FFMA R9, R0, R8, R13 ;  /* 0x0000000800097223 */ /* 0x002fca000000000d */
[----:B------:R2:W-:Y:S01]  /*07a0*/  STG.E desc[UR20][R2.64], R9 ;  /* 0x0000000902007986 */ /* 0x0005e2000c101914 */
[----:B------:R-:W-:Y:S05]  /*07b0*/  BRA.U UP2, `(.L_x_1) ;  /* 0xfffffff902dc7547 */ /* 0x000fea000b83ffff */
[----:B------:R-:W-:Y:S01]  /*07c0*/  UMOV UR6, UR16 ;  /* 0x0000001000067c82 */ /* 0x000fe20008000000 */
[----:B------:R-:W-:-:S05]  /*07d0*/  UMOV UR7, UR14 ;  /* 0x0000000e00077c82 */ /* 0x000fca0008000000 */
.L_x_0:
[----:B------:R-:W-:-:S04]  /*07e0*/  UISETP.NE.U32.AND UP2, UPT, UR22, URZ, UPT ;  /* 0x000000ff1600728c */ /* 0x000fc8000bf45070 */
[----:B------:R-:W-:-:S09]  /*07f0*/  UISETP.NE.AND.EX UP2, UPT, URZ, URZ, UPT, UP2 ;  /* 0x000000ffff00728c */ /* 0x000fd2000bf45320 */
[----:B------:R-:W-:Y:S05]  /*0800*/  BRA.U !UP2, `(.L_x_2) ;  /* 0x000000050ad47547 */ /* 0x000fea000b800000 */
[----:B------:R-:W-:-:S04]  /*0810*/  UISETP.NE.U32.AND UP2, UPT, UR23, URZ, UPT ;  /* 0x000000ff1700728c */ /* 0x000fc8000bf45070 */
[----:B------:R-:W-:Y:S01]  /*0820*/  UISETP.NE.AND.EX UP2, UPT, URZ, URZ, UPT, UP2 ;  /* 0x000000ffff00728c */ /* 0x000fe2000bf45320 */
[----:B------:R-:W-:Y:S10]  /*0830*/  BRA.U !UP0, `(.L_x_3) ;  /* 0x0000000108bc7547 */ /* 0x000ff4000b800000 */
[----:B------:R-:W1:Y:S01]  /*0840*/  LDCU.128 UR12, c[0x0][0x380] ;  /* 0x00007000ff0c77ac */ /* 0x000e620008000c00 */
[----:B------:R-:W-:Y:S02]  /*0850*/  UIMAD UR19, UR5, UR10, URZ ;  /* 0x0000000a051372a4 */ /* 0x000fe4000f8e02ff */
[----:B------:R-:W-:Y:S02]  /*0860*/  UIMAD.WIDE.U32 UR8, UR4, UR10, UR6 ;  /* 0x0000000a040872a5 */ /* 0x000fe4000f8e0006 */
[----:B------:R-:W-:-:S04]  /*0870*/  UIMAD UR19, UR4, UR11, UR19 ;  /* 0x0000000b041372a4 */ /* 0x000fc8000f8e0213 */
[----:B------:R-:W-:Y:S02]  /*0880*/  UIADD3 UR9, UPT, UPT, UR9, UR19, URZ ;  /* 0x0000001309097290 */ /* 0x000fe4000fffe0ff */
[----:B-1----:R-:W-:Y:S02]  /*0890*/  ULEA UR14, UP4, UR6, UR14, 0x2 ;  /* 0x0000000e060e7291 */ /* 0x002fe4000f8810ff */
[----:B------:R-:W-:Y:S02]  /*08a0*/  ULEA UR12, UP3, UR8, UR12, 0x2 ;  /* 0x0000000c080c7291 */ /* 0x000fe4000f8610ff */
[----:B------:R-:W-:Y:S02]  /*08b0*/  ULEA.HI.X UR15, UR6, UR15, UR7, 0x2, UP4 ;  /* 0x0000000f060f7291 */ /* 0x000fe4000a0f1407 */
[----:B------:R-:W-:Y:S01]  /*08c0*/  ULEA.HI.X UR9, UR8, UR13, UR9, 0x2, UP3 ;  /* 0x0000000d08097291 */ /* 0x000fe200098f1409 */
[----:B------:R-:W-:Y:S02]  /*08d0*/  MOV R4, UR14 ;  /* 0x0000000e00047c02 */ /* 0x000fe40008000f00 */
[----:B------:R-:W-:-:S02]  /*08e0*/  MOV R6, UR12 ;  /* 0x0000000c00067c02 */ /* 0x000fc40008000f00 */
[----:B------:R-:W-:Y:S02]  /*08f0*/  MOV R5, UR15 ;  /* 0x0000000f00057c02 */ /* 0x000fe40008000f00 */
[----:B------:R-:W-:-:S03]  /*0900*/  MOV R7, UR9 ;  /* 0x0000000900077c02 */ /* 0x000fc60008000f00 */
[----:B------:R-:W2:Y:S04]  /*0910*/  LDG.E R8, desc[UR20][R4.64] ;  /* 0x0000001404087981 */ /* 0x000ea8000c1e1900 */
        /* <DEDUP_REMOVED lines=23> */
[----:B------:R-:W2:Y:S04]  /*0a90*/  LDG.E R0, desc[UR20][R6.64+0x18] ;  /* 0x0000181406007981 */ /* 0x000ea8000c1e1900 */
[----:B------:R-:W2:Y:S02]  /*0aa0*/  LDG.E R8, desc[UR20][R4.64+0x18] ;  /* 0x0000181404087981 */ /* 0x000ea4000c1e1900 */
[----:B--2---:R-:W-:-:S05]  /*0ab0*/  FFMA R15, R0, R8, R13 ;  /* 0x00000008000f7223 */ /* 0x004fca000000000d */
[----:B------:R4:W-:Y:S04]  /*0ac0*/  STG.E desc[UR20][R2.64], R15 ;  /* 0x0000000f02007986 */ /* 0x0009e8000c101914 */
[----:B------:R-:W2:Y:S04]  /*0ad0*/  LDG.E R0, desc[UR20][R6.64+0x1c] ;  /* 0x00001c1406007981 */ /* 0x000ea8000c1e1900 */
[----:B-1----:R-:W2:Y:S01]  /*0ae0*/  LDG.E R9, desc[UR20][R4.64+0x1c] ;  /* 0x00001c1404097981 */ /* 0x002ea2000c1e1900 */
[----:B------:R-:W-:-:S04]  /*0af0*/  UIADD3 UR6, UP3, UPT, UR6, 0x8, URZ ;  /* 0x0000000806067890 */ /* 0x000fc8000ff7e0ff */
[----:B------:R-:W-:Y:S01]  /*0b00*/  UIADD3.X UR7, UPT, UPT, URZ, UR7, URZ, UP3, !UPT ;  /* 0x00000007ff077290 */ /* 0x000fe20009ffe4ff */
[----:B--2---:R-:W-:-:S05]  /*0b10*/  FFMA R9, R0, R9, R15 ;  /* 0x0000000900097223 */ /* 0x004fca000000000f */
[----:B------:R4:W-:Y:S06]  /*0b20*/  STG.E desc[UR20][R2.64], R9 ;  /* 0x0000000902007986 */ /* 0x0009ec000c101914 */
.L_x_3:
        /* <DEDUP_REMOVED lines=19> */
[----:B--2-4-:R-:W-:-:S05]  /*0c60*/  FFMA R9, R0, R8, R9 ;  /* 0x0000000800097223 */ /* 0x014fca0000000009 */
[----:B------:R1:W-:Y:S04]  /*0c70*/  STG.E desc[UR20][R2.64], R9 ;  /* 0x0000000902007986 */ /* 0x0003e8000c101914 */
        /* <DEDUP_REMOVED lines=8> */
[----:B------:R-:W1:Y:S04]  /*0d00*/  LDG.E R0, desc[UR20][R4.64+0xc] ;  /* 0x00000c1404007981 */ /* 0x000e68000c1e1900 */
[----:B------:R-:W1:Y:S01]  /*0d10*/  LDG.E R8, desc[UR20][R6.64+0xc] ;  /* 0x00000c1406087981 */ /* 0x000e62000c1e1900 */
[----:B------:R-:W-:-:S04]  /*0d20*/  UIADD3 UR6, UP3, UPT, UR6, 0x4, URZ ;  /* 0x0000000406067890 */ /* 0x000fc8000ff7e0ff */
[----:B------:R-:W-:Y:S01]  /*0d30*/  UIADD3.X UR7, UPT, UPT, URZ, UR7, URZ, UP3, !UPT ;  /* 0x00000007ff077290 */ /* 0x000fe20009ffe4ff */
[----:B-1----:R-:W-:-:S05]  /*0d40*/  FFMA R9, R0, R8, R13 ;  /* 0x0000000800097223 */ /* 0x002fca000000000d */
[----:B------:R3:W-:Y:S06]  /*0d50*/  STG.E desc[UR20][R2.64], R9 ;  /* 0x0000000902007986 */ /* 0x0007ec000c101914 */
.L_x_4:
[----:B------:R-:W-:Y:S05]  /*0d60*/  BRA.U !UP2, `(.L_x_2) ;  /* 0x000000010a7c7547 */ /* 0x000fea000b800000 */
        /* <DEDUP_REMOVED lines=14> */
[----:B------:R-:W2:Y:S01]  /*0e50*/  LDG.E R0, desc[UR20][R4.64] ;  /* 0x0000001404007981 */ /* 0x000ea2000c1e1900 */
[----:B------:R-:W-:-:S04]  /*0e60*/  UISETP.NE.U32.AND UP2, UPT, UR24, 0x1, UPT ;  /* 0x000000011800788c */ /* 0x000fc8000bf45070 */
[----:B------:R-:W-:Y:S01]  /*0e70*/  UISETP.NE.AND.EX UP2, UPT, URZ, URZ, UPT, UP2 ;  /* 0x000000ffff00728c */ /* 0x000fe2000bf45320 */
[----:B--234-:R-:W-:-:S05]  /*0e80*/  FFMA R11, R0, R8, R9 ;  /* 0x00000008000b7223 */ /* 0x01cfca0000000009 */
[----:B------:R1:W-:Y:S03]  /*0e90*/  STG.E desc[UR20][R2.64], R11 ;  /* 0x0000000b02007986 */ /* 0x0003e6000c101914 */
[----:B------:R-:W-:Y:S05]  /*0ea0*/  BRA.U !UP2, `(.L_x_2) ;  /* 0x000000010a2c7547 */ /* 0x000fea000b800000 */
[----:B------:R-:W2:Y:S04]  /*0eb0*/  LDG.E R0, desc[UR20][R4.64+0x4] ;  /* 0x0000041404007981 */ /* 0x000ea8000c1e1900 */
[----:B------:R-:W2:Y:S01]  /*0ec0*/  LDG.E R9, desc[UR20][R6.64+0x4] ;  /* 0x0000041406097981 */ /* 0x000ea2000c1e1900 */
[----:B------:R-:W-:-:S04]  /*0ed0*/  UISETP.NE.U32.AND UP2, UPT, UR24, 0x2, UPT ;  /* 0x000000021800788c */ /* 0x000fc8000bf45070 */
[----:B------:R-:W-:Y:S01]  /*0ee0*/  UISETP.NE.AND.EX UP2, UPT, URZ, URZ, UPT, UP2 ;  /* 0x000000ffff00728c */ /* 0x000fe2000bf45320 */
[----:B--2---:R-:W-:-:S05]  /*0ef0*/  FFMA R9, R0, R9, R11 ;  /* 0x0000000900097223 */ /* 0x004fca000000000b */
[----:B------:R2:W-:Y:S03]  /*0f00*/  STG.E desc[UR20][R2.64], R9 ;  /* 0x0000000902007986 */ /* 0x0005e6000c101914 */
[----:B------:R-:W-:Y:S05]  /*0f10*/  BRA.U !UP2, `(.L_x_2) ;  /* 0x000000010a107547 */ /* 0x000fea000b800000 */
[----:B------:R-:W2:Y:S04]  /*0f20*/  LDG.E R4, desc[UR20][R4.64+0x8] ;  /* 0x0000081404047981 */ /* 0x000ea8000c1e1900 */
[----:B------:R-:W2:Y:S02]  /*0f30*/  LDG.E R7, desc[UR20][R6.64+0x8] ;  /* 0x0000081406077981 */ /* 0x000ea4000c1e1900 */
[----:B--2---:R-:W-:-:S05]  /*0f40*/  FFMA R9, R4, R7, R9 ;  /* 0x0000000704097223 */ /* 0x004fca0000000009 */
[----:B------:R2:W-:Y:S02]  /*0f50*/  STG.E desc[UR20][R2.64], R9 ;  /* 0x0000000902007986 */ /* 0x0005e4000c101914 */
.L_x_2:
[----:B------:R-:W-:-:S04]  /*0f60*/  UIADD3 UR4, UP3, UPT, UR4, 0x1, URZ ;  /* 0x0000000104047890 */ /* 0x000fc8000ff7e0ff */
[----:B------:R-:W-:Y:S02]  /*0f70*/  UISETP.NE.U32.AND UP2, UPT, UR4, UR10, UPT ;  /* 0x0000000a0400728c */ /* 0x000fe4000bf45070 */
[----:B------:R-:W-:-:S04]  /*0f80*/  UIADD3.X UR5, UPT, UPT, URZ, UR5, URZ, UP3, !UPT ;  /* 0x00000005ff057290 */ /* 0x000fc80009ffe4ff */
[----:B------:R-:W-:-:S09]  /*0f90*/  UISETP.NE.AND.EX UP2, UPT, UR5, UR11, UPT, UP2 ;  /* 0x0000000b0500728c */ /* 0x000fd2000bf45320 */
[----:B------:R-:W-:Y:S05]  /*0fa0*/  BRA.U UP2, `(.L_x_5) ;  /* 0xfffffff1026c7547 */ /* 0x000fea000b83ffff */
[----:B------:R-:W-:Y:S05]  /*0fb0*/  EXIT ;  /* 0x000000000000794d */ /* 0x000fea0003800000 */
.L_x_6:
[----:B------:R-:W-:-:S00]  /*0fc0*/  BRA `(.L_x_6) ;  /* 0xfffffffc00fc7947 */ /* 0x000fc0000383ffff */
[----:B------:R-:W-:-:S00]  /*0fd0*/  NOP ;  /* 0x0000000000007918 */ /* 0x000fc00000000000 */
        /* <DEDUP_REMOVED lines=10> */
.L_x_18:


//--------------------- .text._Z17matAddElementWisePfS_m --------------------------
	.section	.text._Z17matAddElementWisePfS_m,"ax",@progbits
	.align	128
        .global         _Z17matAddElementWisePfS_m
        .type           _Z17matAddElementWisePfS_m,@function
        .size           _Z17matAddElementWisePfS_m,(.L_x_16 - _Z17matAddElementWisePfS_m)
        .other          _Z17matAddElementWisePfS_m,@"STO_CUDA_ENTRY STV_DEFAULT"
_Z17matAddElementWisePfS_m:
.text._Z17matAddElementWisePfS_m:
[----:B------:R-:W-:Y:S01]  /*0000*/  LDC R1, c[0x0][0x37c] ;  /* 0x0000df00ff017b82 */ /* 0x000fe20000000800 */
[----:B------:R-:W0:Y:S01]  /*0010*/  S2R R3, SR_TID.X ;  /* 0x0000000000037919 */ /* 0x000e220000002100 */
[----:B------:R-:W1:Y:S06]  /*0020*/  LDCU.64 UR8, c[0x0][0x390] ;  /* 0x00007200ff0877ac */ /* 0x000e6c0008000a00 */
[----:B------:R-:W0:Y:S08]  /*0030*/  S2UR UR5, SR_CTAID.X ;  /* 0x00000000000579c3 */ /* 0x000e300000002500 */
[----:B------:R-:W0:Y:S01]  /*0040*/  LDC R0, c[0x0][0x360] ;  /* 0x0000d800ff007b82 */ /* 0x000e220000000800 */
[----:B-1----:R-:W-:-:S02]  /*0050*/  UIMAD UR4, UR9, UR8, URZ ;  /* 0x00000008090472a4 */ /* 0x002fc4000f8e02ff */
[----:B------:R-:W-:Y:S02]  /*0060*/  UIMAD.WIDE.U32 UR6, UR8, UR8, URZ ;  /* 0x00000008080672a5 */ /* 0x000fe4000f8e00ff */
[----:B------:R-:W-:-:S04]  /*0070*/  UIMAD UR4, UR8, UR9, UR4 ;  /* 0x00000009080472a4 */ /* 0x000fc8000f8e0204 */
[----:B------:R-:W-:-:S06]  /*0080*/  UIADD3 UR4, UPT, UPT, UR7, UR4, URZ ;  /* 0x0000000407047290 */ /* 0x000fcc000fffe0ff */
[----:B------:R-:W-:Y:S02]  /*0090*/  IMAD.U32 R2, RZ, RZ, UR4 ;  /* 0x00000004ff027e24 */ /* 0x000fe4000f8e00ff */
[----:B0-----:R-:W-:-:S05]  /*00a0*/  IMAD R0, R0, UR5, R3 ;  /* 0x0000000500007c24 */ /* 0x001fca000f8e0203 */
[----:B------:R-:W-:-:S04]  /*00b0*/  ISETP.LT.U32.AND P0, PT, R0, UR6, PT ;  /* 0x0000000600007c0c */ /* 0x000fc8000bf01070 */
[----:B------:R-:W-:-:S13]  /*00c0*/  ISETP.GT.U32.AND.EX P0, PT, R2, RZ, PT, P0 ;  /* 0x000000ff0200720c */ /* 0x000fda0003f04100 */
[----:B------:R-:W-:Y:S05]  /*00d0*/  @!P0 EXIT ;  /* 0x000000000000894d */ /* 0x000fea0003800000 */
[----:B------:R-:W-:Y:S01]  /*00e0*/  UISETP.NE.U32.AND UP0, UPT, UR9, URZ, UPT ;  /* 0x000000ff0900728c */ /* 0x000fe2000bf05070 */
[----:B------:R-:W0:Y:S08]  /*00f0*/  LDCU.64 UR4, c[0x0][0x358] ;  /* 0x00006b00ff0477ac */ /* 0x000e300008000a00 */
[----:B------:R-:W-:Y:S05]  /*0100*/  BRA.U UP0, `(.L_x_7) ;  /* 0x0000000100507547 */ /* 0x000fea000b800000 */
[----:B------:R-:W1:Y:S01]  /*0110*/  I2F.U32.RP R4, UR8 ;  /* 0x0000000800047d06 */ /* 0x000e620008209000 */
[----:B------:R-:W-:-:S07]  /*0120*/  ISETP.NE.U32.AND P1, PT, RZ, UR8, PT ;  /* 0x00000008ff007c0c */ /* 0x000fce000bf25070 */
[----:B-1----:R-:W1:Y:S02]  /*0130*/  MUFU.RCP R4, R4 ;  /* 0x0000000400047308 */ /* 0x002e640000001000 */
[----:B-1----:R-:W-:-:S06]  /*0140*/  VIADD R2, R4, 0xffffffe ;  /* 0x0ffffffe04027836 */ /* 0x002fcc0000000000 */
[----:B------:R1:W2:Y:S02]  /*0150*/  F2I.FTZ.U32.TRUNC.NTZ R3, R2 ;  /* 0x0000000200037305 */ /* 0x0002a4000021f000 */
[----:B-1----:R-:W-:Y:S02]  /*0160*/  IMAD.MOV.U32 R2, RZ, RZ, RZ ;  /* 0x000000ffff027224 */ /* 0x002fe400078e00ff */
[----:B--2---:R-:W-:-:S04]  /*0170*/  IMAD.MOV R5, RZ, RZ, -R3 ;  /* 0x000000ffff057224 */ /* 0x004fc800078e0a03 */
[----:B------:R-:W-:-:S04]  /*0180*/  IMAD R5, R5, UR8, RZ ;  /* 0x0000000805057c24 */ /* 0x000fc8000f8e02ff */
[----:B------:R-:W-:-:S04]  /*0190*/  IMAD.HI.U32 R3, R3, R5, R2 ;  /* 0x0000000503037227 */ /* 0x000fc800078e0002 */
[----:B------:R-:W-:Y:S02]  /*01a0*/  IMAD.MOV.U32 R5, RZ, RZ, RZ ;  /* 0x000000ffff057224 */ /* 0x000fe400078e00ff */
[----:B------:R-:W-:-:S05]  /*01b0*/  IMAD.HI.U32 R3, R3, R0, RZ ;  /* 0x0000000003037227 */ /* 0x000fca00078e00ff */
[----:B------:R-:W-:-:S05]  /*01c0*/  IADD3 R3, PT, PT, -R3, RZ, RZ ;  /* 0x000000ff03037210 */ /* 0x000fca0007ffe1ff */
[----:B------:R-:W-:-:S05]  /*01d0*/  IMAD R0, R3, UR8, R0 ;  /* 0x0000000803007c24 */ /* 0x000fca000f8e0200 */
[----:B------:R-:W-:-:S13]  /*01e0*/  ISETP.GE.U32.AND P0, PT, R0, UR8, PT ;  /* 0x0000000800007c0c */ /* 0x000fda000bf06070 */
[----:B------:R-:W-:-:S05]  /*01f0*/  @P0 VIADD R0, R0, -UR8 ;  /* 0x8000000800000c36 */ /* 0x000fca0008000000 */
[----:B------:R-:W-:-:S13]  /*0200*/  ISETP.GE.U32.AND P0, PT, R0, UR8, PT ;  /* 0x0000000800007c0c */ /* 0x000fda000bf06070 */
[----:B------:R-:W-:Y:S01]  /*0210*/  @P0 VIADD R0, R0, -UR8 ;  /* 0x8000000800000c36 */ /* 0x000fe20008000000 */
[----:B------:R-:W-:-:S05]  /*0220*/  @!P1 LOP3.LUT R0, RZ, UR8, RZ, 0x33, !PT ;  /* 0x00000008ff009c12 */ /* 0x000fca000f8e33ff */
[----:B------:R-:W-:Y:S01]  /*0230*/  IMAD.MOV.U32 R4, RZ, RZ, R0 ;  /* 0x000000ffff047224 */ /* 0x000fe200078e0000 */
[----:B------:R-:W-:Y:S06]  /*0240*/  BRA `(.L_x_8) ;  /* 0x0000000000107947 */ /* 0x000fec0003800000 */
.L_x_7:
[----:B------:R-:W-:-:S07]  /*0250*/  MOV R4, 0x270 ;  /* 0x0000027000047802 */ /* 0x000fce0000000f00 */
[----:B0-----:R-:W-:Y:S05]  /*0260*/  CALL.REL.NOINC `($__internal_0_$__cuda_sm20_rem_u64) ;  /* 0x00000004000c7944 */ /* 0x001fea0003c00000 */
[----:B------:R-:W-:Y:S01]  /*0270*/  MOV R4, R0 ;  /* 0x0000000000047202 */ /* 0x000fe20000000f00 */
[----:B------:R-:W-:-:S07]  /*0280*/  IMAD.MOV.U32 R5, RZ, RZ, R3 ;  /* 0x000000ffff057224 */ /* 0x000fce00078e0003 */
.L_x_8:
[----:B------:R-:W1:Y:S01]  /*0290*/  LDC.64 R12, c[0x0][0x390] ;  /* 0x0000e400ff0c7b82 */ /* 0x000e620000000a00 */
[----:B------:R-:W2:Y:S01]  /*02a0*/  LDCU.64 UR6, c[0x0][0x388] ;  /* 0x00007100ff0677ac */ /* 0x000ea20008000a00 */
[-C--:B-1----:R-:W-:Y:S02]  /*02b0*/  IMAD R0, R5, R12.reuse, RZ ;  /* 0x0000000c05007224 */ /* 0x082fe400078e02ff */
[----:B------:R-:W-:-:S04]  /*02c0*/  IMAD.WIDE.U32 R6, R4, R12, RZ ;  /* 0x0000000c04067225 */ /* 0x000fc800078e00ff */
[----:B------:R-:W-:Y:S01]  /*02d0*/  IMAD R9, R4, R13, R0 ;  /* 0x0000000d04097224 */ /* 0x000fe200078e0200 */
[----:B------:R-:W-:-:S03]  /*02e0*/  IADD3 R11, P1, PT, R6, R12, RZ ;  /* 0x0000000c060b7210 */ /* 0x000fc60007f3e0ff */
[----:B------:R-:W-:Y:S01]  /*02f0*/  IMAD.IADD R9, R7, 0x1, R9 ;  /* 0x0000000107097824 */ /* 0x000fe200078e0209 */
[----:B------:R-:W-:-:S03]  /*0300*/  ISETP.GE.U32.AND P0, PT, R6, R11, PT ;  /* 0x0000000b0600720c */ /* 0x000fc60003f06070 */
[----:B------:R-:W-:Y:S01]  /*0310*/  IMAD.X R10, R9, 0x1, R13, P1 ;  /* 0x00000001090a7824 */ /* 0x000fe200008e060d */
[----:B--2---:R-:W-:-:S04]  /*0320*/  LEA R2, P1, R4, UR6, 0x2 ;  /* 0x0000000604027c11 */ /* 0x004fc8000f8210ff */
[----:B------:R-:W-:Y:S02]  /*0330*/  ISETP.GE.U32.AND.EX P0, PT, R9, R10, PT, P0 ;  /* 0x0000000a0900720c */ /* 0x000fe40003f06100 */
[----:B------:R-:W-:-:S05]  /*0340*/  LEA.HI.X R3, R4, UR7, R5, 0x2, P1 ;  /* 0x0000000704037c11 */ /* 0x000fca00088f1405 */
[----:B0-----:R0:W-:Y:S06]  /*0350*/  STG.E desc[UR4][R2.64], RZ ;  /* 0x000000ff02007986 */ /* 0x0011ec000c101904 */
[----:B------:R-:W-:Y:S05]  /*0360*/  @P0 EXIT ;  /* 0x000000000000094d */ /* 0x000fea0003800000 */
[C---:B------:R-:W-:Y:S01]  /*0370*/  LOP3.LUT R0, R12.reuse, 0x3, RZ, 0xc0, !PT ;  /* 0x000000030c007812 */ /* 0x040fe200078ec0ff */
[----:B------:R-:W-:Y:S01]  /*0380*/  HFMA2 R7, -RZ, RZ, 0, 0 ;  /* 0x00000000ff077431 */ /* 0x000fe200000001ff */
[----:B------:R-:W-:Y:S01]  /*0390*/  ISETP.GE.U32.AND P0, PT, R12, 0x4, PT ;  /* 0x000000040c00780c */ /* 0x000fe20003f06070 */
[----:B------:R-:W-:Y:S01]  /*03a0*/  IMAD.MOV.U32 R8, RZ, RZ, R6 ;  /* 0x000000ffff087224 */ /* 0x000fe200078e0006 */
[----:B------:R-:W-:Y:S02]  /*03b0*/  ISETP.NE.U32.AND P1, PT, R0, RZ, PT ;  /* 0x000000ff0000720c */ /* 0x000fe40003f25070 */
[----:B------:R-:W-:Y:S02]  /*03c0*/  ISETP.GE.U32.AND.EX P0, PT, R13, RZ, PT, P0 ;  /* 0x000000ff0d00720c */ /* 0x000fe40003f06100 */
[----:B------:R-:W-:-:S13]  /*03d0*/  ISETP.NE.AND.EX P1, PT, RZ, RZ, PT, P1 ;  /* 0x000000ffff00720c */ /* 0x000fda0003f25310 */
[----:B------:R-:W-:Y:S05]  /*03e0*/  @!P1 BRA `(.L_x_9) ;  /* 0x0000000000389947 */ /* 0x000fea0003800000 */
[----:B------:R-:W-:Y:S01]  /*03f0*/  CS2R R6, SRZ ;  /* 0x0000000000067805 */ /* 0x000fe2000001ff00 */
[----:B------:R-:W1:Y:S06]  /*0400*/  LDCU.64 UR6, c[0x0][0x380] ;  /* 0x00007000ff0677ac */ /* 0x000e6c0008000a00 */
.L_x_10:
[----:B-1----:R-:W-:-:S04]  /*0410*/  LEA R4, P1, R8, UR6, 0x2 ;  /* 0x0000000608047c11 */ /* 0x002fc8000f8210ff */
[----:B------:R-:W-:-:S05]  /*0420*/  LEA.HI.X R5, R8, UR7, R9, 0x2, P1 ;  /* 0x0000000708057c11 */ /* 0x000fca00088f1409 */
[----:B--2---:R-:W2:Y:S01]  /*0430*/  LDG.E R4, desc[UR4][R4.64] ;  /* 0x0000000404047981 */ /* 0x004ea2000c1e1900 */
[----:B------:R-:W-:Y:S02]  /*0440*/  IADD3 R0, P1, PT, R0, -0x1, RZ ;  /* 0xffffffff00007810 */ /* 0x000fe40007f3e0ff */
[----:B------:R-:W-:Y:S02]  /*0450*/  IADD3 R8, P2, PT, R8, 0x1, RZ ;  /* 0x0000000108087810 */ /* 0x000fe40007f5e0ff */
[----:B------:R-:W-:Y:S02]  /*0460*/  IADD3.X R6, PT, PT, R6, -0x1, RZ, P1, !PT ;  /* 0xffffffff06067810 */ /* 0x000fe40000ffe4ff */
[----:B------:R-:W-:Y:S01]  /*0470*/  ISETP.NE.U32.AND P1, PT, R0, RZ, PT ;  /* 0x000000ff0000720c */ /* 0x000fe20003f25070 */
[----:B------:R-:W-:-:S03]  /*0480*/  IMAD.X R9, RZ, RZ, R9, P2 ;  /* 0x000000ffff097224 */ /* 0x000fc600010e0609 */
[----:B------:R-:W-:Y:S01]  /*0490*/  ISETP.NE.AND.EX P1, PT, R6, RZ, PT, P1 ;  /* 0x000000ff0600720c */ /* 0x000fe20003f25310 */
[----:B--2---:R-:W-:-:S05]  /*04a0*/  FADD R7, R4, R7 ;  /* 0x0000000704077221 */ /* 0x004fca0000000000 */
[----:B------:R2:W-:Y:S07]  /*04b0*/  STG.E desc[UR4][R2.64], R7 ;  /* 0x0000000702007986 */ /* 0x0005ee000c101904 */
[----:B------:R-:W-:Y:S05]  /*04c0*/  @P1 BRA `(.L_x_10) ;  /* 0xfffffffc00d01947 */ /* 0x000fea000383ffff */
.L_x_9:
[----:B------:R-:W-:Y:S05]  /*04d0*/  @!P0 EXIT ;  /* 0x000000000000894d */ /* 0x000fea0003800000 */
[----:B------:R-:W1:Y:S01]  /*04e0*/  LDCU.64 UR6, c[0x0][0x380] ;  /* 0x00007000ff0677ac */ /* 0x000e620008000a00 */
[C---:B------:R-:W-:Y:S02]  /*04f0*/  IADD3 R6, P0, PT, -R8.reuse, R11, RZ ;  /* 0x0000000b08067210 */ /* 0x040fe40007f1e1ff */
[----:B-1----:R-:W-:-:S04]  /*0500*/  LEA R0, P1, R8, UR6, 0x2 ;  /* 0x0000000608007c11 */ /* 0x002fc8000f8210ff */
[----:B------:R-:W-:Y:S02]  /*0510*/  IADD3 R0, P2, PT, R0, 0x8, RZ ;  /* 0x0000000800007810 */ /* 0x000fe40007f5e0ff */
[--C-:B------:R-:W-:Y:S01]  /*0520*/  LEA.HI.X R5, R8, UR7, R9.reuse, 0x2, P1 ;  /* 0x0000000708057c11 */ /* 0x100fe200088f1409 */
[----:B------:R-:W-:-:S04]  /*0530*/  IMAD.X R8, R10, 0x1, ~R9, P0 ;  /* 0x000000010a087824 */ /* 0x000fc800000e0e09 */
[----:B------:R-:W-:-:S07]  /*0540*/  IMAD.X R5, RZ, RZ, R5, P2 ;  /* 0x000000ffff057224 */ /* 0x000fce00010e0605 */
.L_x_11:
[----:B------:R-:W-:-:S05]  /*0550*/  MOV R4, R0 ;  /* 0x0000000000047202 */ /* 0x000fca0000000f00 */
[----:B------:R-:W3:Y:S02]  /*0560*/  LDG.E R0, desc[UR4][R4.64+-0x8] ;  /* 0xfffff80404007981 */ /* 0x000ee4000c1e1900 */
[----:B-1-3--:R-:W-:-:S05]  /*0570*/  FADD R9, R0, R7 ;  /* 0x0000000700097221 */ /* 0x00afca0000000000 */
[----:B------:R1:W-:Y:S04]  /*0580*/  STG.E desc[UR4][R2.64], R9 ;  /* 0x0000000902007986 */ /* 0x0003e8000c101904 */
[----:B------:R-:W3:Y:S02]  /*0590*/  LDG.E R0, desc[UR4][R4.64+-0x4] ;  /* 0xfffffc0404007981 */ /* 0x000ee4000c1e1900 */
[----:B---3--:R-:W-:-:S05]  /*05a0*/  FADD R11, R9, R0 ;  /* 0x00000000090b7221 */ /* 0x008fca0000000000 */
[----:B------:R1:W-:Y:S04]  /*05b0*/  STG.E desc[UR4][R2.64], R11 ;  /* 0x0000000b02007986 */ /* 0x0003e8000c101904 */
[----:B------:R-:W3:Y:S02]  /*05c0*/  LDG.E R0, desc[UR4][R4.64] ;  /* 0x0000000404007981 */ /* 0x000ee4000c1e1900 */
[----:B---3--:R-:W-:-:S05]  /*05d0*/  FADD R13, R11, R0 ;  /* 0x000000000b0d7221 */ /* 0x008fca0000000000 */
[----:B------:R1:W-:Y:S04]  /*05e0*/  STG.E desc[UR4][R2.64], R13 ;  /* 0x0000000d02007986 */ /* 0x0003e8000c101904 */
[----:B------:R-:W2:Y:S01]  /*05f0*/  LDG.E R0, desc[UR4][R4.64+0x4] ;  /* 0x0000040404007981 */ /* 0x000ea2000c1e1900 */
[----:B------:R-:W-:-:S04]  /*0600*/  IADD3 R6, P0, PT, R6, -0x4, RZ ;  /* 0xfffffffc06067810 */ /* 0x000fc80007f1e0ff */
[----:B------:R-:W-:Y:S02]  /*0610*/  IADD3.X R8, PT, PT, R8, -0x1, RZ, P0, !PT ;  /* 0xffffffff08087810 */ /* 0x000fe400007fe4ff */
[----:B------:R-:W-:-:S04]  /*0620*/  ISETP.NE.U32.AND P0, PT, R6, RZ, PT ;  /* 0x000000ff0600720c */ /* 0x000fc80003f05070 */
[----:B------:R-:W-:Y:S01]  /*0630*/  ISETP.NE.AND.EX P0, PT, R8, RZ, PT, P0 ;  /* 0x000000ff0800720c */ /* 0x000fe20003f05300 */
[----:B--2---:R-:W-:Y:S01]  /*0640*/  FADD R7, R13, R0 ;  /* 0x000000000d077221 */ /* 0x004fe20000000000 */
[----:B------:R-:W-:-:S04]  /*0650*/  IADD3 R0, P1, PT, R4, 0x10, RZ ;  /* 0x0000001004007810 */ /* 0x000fc80007f3e0ff */
[----:B------:R1:W-:Y:S01]  /*0660*/  STG.E desc[UR4][R2.64], R7 ;  /* 0x0000000702007986 */ /* 0x0003e2000c101904 */
[----:B------:R-:W-:-:S06]  /*0670*/  IMAD.X R5, RZ, RZ, R5, P1 ;  /* 0x000000ffff057224 */ /* 0x000fcc00008e0605 */
[----:B------:R-:W-:Y:S05]  /*0680*/  @P0 BRA `(.L_x_11) ;  /* 0xfffffffc00b00947 */ /* 0x000fea000383ffff */
[----:B------:R-:W-:Y:S05]  /*0690*/  EXIT ;  /* 0x000000000000794d */ /* 0x000fea0003800000 */
        .weak           $__internal_0_$__cuda_sm20_rem_u64
        .type           $__internal_0_$__cuda_sm20_rem_u64,@function
        .size           $__internal_0_$__cuda_sm20_rem_u64,(.L_x_16 - $__internal_0_$__cuda_sm20_rem_u64)
$__internal_0_$__cuda_sm20_rem_u64:
[----:B------:R-:W0:Y:S01]  /*06a0*/  LDCU.64 UR6, c[0x0][0x390] ;  /* 0x00007200ff0677ac */ /* 0x000e220008000a00 */
[----:B------:R-:W1:Y:S01]  /*06b0*/  LDC.64 R2, c[0x0][0x390] ;  /* 0x0000e400ff027b82 */ /* 0x000e620000000a00 */
[----:B0-----:R-:W0:Y:S08]  /*06c0*/  I2F.U64.RP R5, UR6 ;  /* 0x0000000600057d12 */ /* 0x001e300008309000 */
[----:B0-----:R-:W0:Y:S02]  /*06d0*/  MUFU.RCP R5, R5 ;  /* 0x0000000500057308 */ /* 0x001e240000001000 */
[----:B0-----:R-:W-:-:S06]  /*06e0*/  VIADD R6, R5, 0x1ffffffe ;  /* 0x1ffffffe05067836 */ /* 0x001fcc0000000000 */
[----:B------:R-:W1:Y:S02]  /*06f0*/  F2I.U64.TRUNC R6, R6 ;  /* 0x0000000600067311 */ /* 0x000e64000020d800 */
[----:B-1----:R-:W-:-:S04]  /*0700*/  IMAD.WIDE.U32 R8, R6, R2, RZ ;  /* 0x0000000206087225 */ /* 0x002fc800078e00ff */
[----:B------:R-:W-:Y:S01]  /*0710*/  IMAD R9, R6, R3, R9 ;  /* 0x0000000306097224 */ /* 0x000fe200078e0209 */
[----:B------:R-:W-:-:S03]  /*0720*/  IADD3 R11, P0, PT, RZ, -R8, RZ ;  /* 0x80000008ff0b7210 */ /* 0x000fc60007f1e0ff */
[----:B------:R-:W-:Y:S02]  /*0730*/  IMAD R9, R7, R2, R9 ;  /* 0x0000000207097224 */ /* 0x000fe400078e0209 */
[----:B------:R-:W-:-:S04]  /*0740*/  IMAD.HI.U32 R8, R6, R11, RZ ;  /* 0x0000000b06087227 */ /* 0x000fc800078e00ff */
[----:B------:R-:W-:Y:S01]  /*0750*/  IMAD.X R13, RZ, RZ, ~R9, P0 ;  /* 0x000000ffff0d7224 */ /* 0x000fe200000e0e09 */
[----:B------:R-:W-:-:S03]  /*0760*/  MOV R9, R6 ;  /* 0x0000000600097202 */ /* 0x000fc60000000f00 */
[-C--:B------:R-:W-:Y:S02]  /*0770*/  IMAD R15, R7, R13.reuse, RZ ;  /* 0x0000000d070f7224 */ /* 0x080fe400078e02ff */
[----:B------:R-:W-:-:S04]  /*0780*/  IMAD.WIDE.U32 R8, P0, R6, R13, R8 ;  /* 0x0000000d06087225 */ /* 0x000fc80007800008 */
[----:B------:R-:W-:-:S04]  /*0790*/  IMAD.HI.U32 R5, R7, R13, RZ ;  /* 0x0000000d07057227 */ /* 0x000fc800078e00ff */
[----:B------:R-:W-:-:S04]  /*07a0*/  IMAD.HI.U32 R8, P1, R7, R11, R8 ;  /* 0x0000000b07087227 */ /* 0x000fc80007820008 */
[----:B------:R-:W-:Y:S01]  /*07b0*/  IMAD.X R5, R5, 0x1, R7, P0 ;  /* 0x0000000105057824 */ /* 0x000fe200000e0607 */
[----:B------:R-:W-:-:S04]  /*07c0*/  IADD3 R9, P2, PT, R15, R8, RZ ;  /* 0x000000080f097210 */ /* 0x000fc80007f5e0ff */
[----:B------:R-:W-:Y:S01]  /*07d0*/  IADD3.X R5, PT, PT, RZ, RZ, R5, P2, P1 ;  /* 0x000000ffff057210 */ /* 0x000fe200017e2405 */
[----:B------:R-:W-:-:S04]  /*07e0*/  IMAD.WIDE.U32 R6, R9, R2, RZ ;  /* 0x0000000209067225 */ /* 0x000fc800078e00ff */
[----:B------:R-:W-:Y:S01]  /*07f0*/  IMAD R7, R9, R3, R7 ;  /* 0x0000000309077224 */ /* 0x000fe200078e0207 */
[----:B------:R-:W-:-:S03]  /*0800*/  IADD3 R11, P0, PT, RZ, -R6, RZ ;  /* 0x80000006ff0b7210 */ /* 0x000fc60007f1e0ff */
[----:B------:R-:W-:Y:S02]  /*0810*/  IMAD R7, R5, R2, R7 ;  /* 0x0000000205077224 */ /* 0x000fe400078e0207 */
[----:B------:R-:W-:-:S04]  /*0820*/  IMAD.HI.U32 R8, R9, R11, RZ ;  /* 0x0000000b09087227 */ /* 0x000fc800078e00ff */
[----:B------:R-:W-:Y:S02]  /*0830*/  IMAD.X R6, RZ, RZ, ~R7, P0 ;  /* 0x000000ffff067224 */ /* 0x000fe400000e0e07 */
[----:B------:R-:W-:Y:S02]  /*0840*/  HFMA2 R7, -RZ, RZ, 0, 0 ;  /* 0x00000000ff077431 */ /* 0x000fe400000001ff */
[----:B------:R-:W-:-:S04]  /*0850*/  IMAD.WIDE.U32 R8, P0, R9, R6, R8 ;  /* 0x0000000609087225 */ /* 0x000fc80007800008 */
[C---:B------:R-:W-:Y:S02]  /*0860*/  IMAD R10, R5.reuse, R6, RZ ;  /* 0x00000006050a7224 */ /* 0x040fe400078e02ff */
[----:B------:R-:W-:-:S04]  /*0870*/  IMAD.HI.U32 R9, P1, R5, R11, R8 ;  /* 0x0000000b05097227 */ /* 0x000fc80007820008 */
[----:B------:R-:W-:Y:S01]  /*0880*/  IMAD.HI.U32 R8, R5, R6, RZ ;  /* 0x0000000605087227 */ /* 0x000fe200078e00ff */
[----:B------:R-:W-:-:S03]  /*0890*/  IADD3 R9, P2, PT, R10, R9, RZ ;  /* 0x000000090a097210 */ /* 0x000fc60007f5e0ff */
[----:B------:R-:W-:Y:S02]  /*08a0*/  IMAD.X R5, R8, 0x1, R5, P0 ;  /* 0x0000000108057824 */ /* 0x000fe400000e0605 */
[----:B------:R-:W-:-:S03]  /*08b0*/  IMAD.HI.U32 R6, R9, R0, RZ ;  /* 0x0000000009067227 */ /* 0x000fc600078e00ff */
[----:B------:R-:W-:Y:S01]  /*08c0*/  IADD3.X R5, PT, PT, RZ, RZ, R5, P2, P1 ;  /* 0x000000ffff057210 */ /* 0x000fe200017e2405 */
[----:B------:R-:W-:-:S04]  /*08d0*/  IMAD.WIDE.U32 R6, RZ, R9, R6 ;  /* 0x00000009ff067225 */ /* 0x000fc800078e0006 */
[----:B------:R-:W-:-:S05]  /*08e0*/  IMAD.HI.U32 R5, P0, R5, R0, R6 ;  /* 0x0000000005057227 */ /* 0x000fca0007800006 */
[----:B------:R-:W-:Y:S01]  /*08f0*/  IADD3 R9, P1, PT, RZ, R5, RZ ;  /* 0x00000005ff097210 */ /* 0x000fe20007f3e0ff */
[----:B------:R-:W-:-:S04]  /*0900*/  IMAD.X R5, RZ, RZ, RZ, P0 ;  /* 0x000000ffff057224 */ /* 0x000fc800000e06ff */
[----:B------:R-:W-:-:S04]  /*0910*/  IMAD.WIDE.U32 R6, R9, R2, RZ ;  /* 0x0000000209067225 */ /* 0x000fc800078e00ff */
[----:B------:R-:W-:Y:S02]  /*0920*/  IMAD.X R5, RZ, RZ, R5, P1 ;  /* 0x000000ffff057224 */ /* 0x000fe400008e0605 */
[----:B------:R-:W-:Y:S01]  /*0930*/  IMAD R9, R9, R3, R7 ;  /* 0x0000000309097224 */ /* 0x000fe200078e0207 */
[----:B------:R-:W-:-:S03]  /*0940*/  IADD3 R7, P1, PT, -R6, R0, RZ ;  /* 0x0000000006077210 */ /* 0x000fc60007f3e1ff */
[-C--:B------:R-:W-:Y:S01]  /*0950*/  IMAD R5, R5, R2.reuse, R9 ;  /* 0x0000000205057224 */ /* 0x080fe200078e0209 */
[----:B------:R-:W-:-:S03]  /*0960*/  ISETP.GE.U32.AND P0, PT, R7, R2, PT ;  /* 0x000000020700720c */ /* 0x000fc60003f06070 */
[----:B------:R-:W-:Y:S01]  /*0970*/  IMAD.X R0, RZ, RZ, ~R5, P1 ;  /* 0x000000ffff007224 */ /* 0x000fe200008e0e05 */
[----:B------:R-:W-:-:S04]  /*0980*/  IADD3 R5, P1, PT, R7, -R2, RZ ;  /* 0x8000000207057210 */ /* 0x000fc80007f3e0ff */
[CC--:B------:R-:W-:Y:S02]  /*0990*/  ISETP.GE.U32.AND.EX P0, PT, R0.reuse, R3.reuse, PT, P0 ;  /* 0x000000030000720c */ /* 0x0c0fe40003f06100 */
[----:B------:R-:W-:Y:S02]  /*09a0*/  IADD3.X R6, PT, PT, R0, ~R3, RZ, P1, !PT ;  /* 0x8000000300067210 */ /* 0x000fe40000ffe4ff */
[----:B------:R-:W-:Y:S02]  /*09b0*/  SEL R5, R5, R7, P0 ;  /* 0x0000000705057207 */ /* 0x000fe40000000000 */
[----:B------:R-:W-:Y:S02]  /*09c0*/  SEL R6, R6, R0, P0 ;  /* 0x0000000006067207 */ /* 0x000fe40000000000 */
[CC--:B------:R-:W-:Y:S02]  /*09d0*/  ISETP.GE.U32.AND P0, PT, R5.reuse, R2.reuse, PT ;  /* 0x000000020500720c */ /* 0x0c0fe40003f06070 */
[----:B------:R-:W-:-:S02]  /*09e0*/  IADD3 R0, P2, PT, R5, -R2, RZ ;  /* 0x8000000205007210 */ /* 0x000fc40007f5e0ff */
[----:B------:R-:W-:Y:S02]  /*09f0*/  ISETP.GE.U32.AND.EX P0, PT, R6, R3, PT, P0 ;  /* 0x000000030600720c */ /* 0x000fe40003f06100 */
[----:B------:R-:W-:Y:S01]  /*0a00*/  ISETP.NE.U32.AND P1, PT, R2, RZ, PT ;  /* 0x000000ff0200720c */ /* 0x000fe20003f25070 */
[----:B------:R-:W-:Y:S01]  /*0a10*/  IMAD.X R2, R6, 0x1, ~R3, P2 ;  /* 0x0000000106027824 */ /* 0x000fe200010e0e03 */
[----:B------:R-:W-:Y:S01]  /*0a20*/  SEL R0, R0, R5, P0 ;  /* 0x0000000500007207 */ /* 0x000fe20000000000 */
[----:B------:R-:W-:Y:S01]  /*0a30*/  IMAD.MOV.U32 R5, RZ, RZ, 0x0 ;  /* 0x00000000ff057424 */ /* 0x000fe200078e00ff */
[----:B------:R-:W-:Y:S02]  /*0a40*/  ISETP.NE.AND.EX P1, PT, R3, RZ, PT, P1 ;  /* 0x000000ff0300720c */ /* 0x000fe40003f25310 */
[----:B------:R-:W-:Y:S02]  /*0a50*/  SEL R3, R2, R6, P0 ;  /* 0x0000000602037207 */ /* 0x000fe40000000000 */
[----:B------:R-:W-:-:S02]  /*0a60*/  SEL R0, R0, 0xffffffff, P1 ;  /* 0xffffffff00007807 */ /* 0x000fc40000800000 */
[----:B------:R-:W-:Y:S01]  /*0a70*/  SEL R3, R3, 0xffffffff, P1 ;  /* 0xffffffff03037807 */ /* 0x000fe20000800000 */
[----:B------:R-:W-:Y:S06]  /*0a80*/  RET.REL.NODEC R4 `(_Z17matAddElementWisePfS_m) ;  /* 0xfffffff4045c7950 */ /* 0x000fec0003c3ffff */
.L_x_12:
        /* <DEDUP_REMOVED lines=15> */
.L_x_16:


//--------------------- .text._Z9matDotVecPfS_S_m --------------------------
	.section	.text._Z9matDotVecPfS_S_m,"ax",@progbits
	.align	128
        .global         _Z9matDotVecPfS_S_m
        .type           _Z9matDotVecPfS_S_m,@function
        .size           _Z9matDotVecPfS_S_m,(.L_x_17 - _Z9matDotVecPfS_S_m)
        .other          _Z9matDotVecPfS_S_m,@"STO_CUDA_ENTRY STV_DEFAULT"
_Z9matDotVecPfS_S_m:
.text._Z9matDotVecPfS_S_m:
        /* <DEDUP_REMOVED lines=8> */
[----:B------:R-:W-:Y:S01]  /*0080*/  UIADD3 UR4, UPT, UPT, UR7, UR4, URZ ;  /* 0x0000000407047290 */ /* 0x000fe2000fffe0ff */
[----:B0-----:R-:W-:-:S05]  /*0090*/  IMAD R5, R5, UR5, R0 ;  /* 0x0000000505057c24 */ /* 0x001fca000f8e0200 */
[----:B------:R-:W-:Y:S01]  /*00a0*/  IMAD.U32 R0, RZ, RZ, UR4 ;  /* 0x00000004ff007e24 */ /* 0x000fe2000f8e00ff */
[----:B------:R-:W-:-:S04]  /*00b0*/  ISETP.LT.U32.AND P0, PT, R5, UR6, PT ;  /* 0x0000000605007c0c */ /* 0x000fc8000bf01070 */
[----:B------:R-:W-:-:S13]  /*00c0*/  ISETP.GT.U32.AND.EX P0, PT, R0, RZ, PT, P0 ;  /* 0x000000ff0000720c */ /* 0x000fda0003f04100 */
[----:B------:R-:W-:Y:S05]  /*00d0*/  @!P0 EXIT ;  /* 0x000000000000894d */ /* 0x000fea0003800000 */
[----:B------:R-:W0:Y:S01]  /*00e0*/  LDCU.64 UR6, c[0x0][0x380] ;  /* 0x00007000ff0677ac */ /* 0x000e220008000a00 */
[----:B------:R-:W-:Y:S01]  /*00f0*/  IMAD.SHL.U32 R0, R5, 0x4, RZ ;  /* 0x0000000405007824 */ /* 0x000fe200078e00ff */
[----:B------:R-:W-:Y:S01]  /*0100*/  SHF.R.U32.HI R7, RZ, 0x1e, R5 ;  /* 0x0000001eff077819 */ /* 0x000fe20000011605 */
[----:B------:R-:W1:Y:S03]  /*0110*/  LDCU.64 UR4, c[0x0][0x358] ;  /* 0x00006b00ff0477ac */ /* 0x000e660008000a00 */
[----:B0-----:R-:W-:-:S04]  /*0120*/  IADD3 R2, P0, PT, R0, UR6, RZ ;  /* 0x0000000600027c10 */ /* 0x001fc8000ff1e0ff */
[----:B------:R-:W-:-:S05]  /*0130*/  IADD3.X R3, PT, PT, R7, UR7, RZ, P0, !PT ;  /* 0x0000000707037c10 */ /* 0x000fca00087fe4ff */
[----:B-1----:R0:W5:Y:S01]  /*0140*/  LDG.E R4, desc[UR4][R2.64] ;  /* 0x0000000402047981 */ /* 0x002162000c1e1900 */
[----:B------:R-:W-:-:S09]  /*0150*/  UISETP.NE.U32.AND UP0, UPT, UR9, URZ, UPT ;  /* 0x000000ff0900728c */ /* 0x000fd2000bf05070 */
[----:B0-----:R-:W-:Y:S05]  /*0160*/  BRA.U UP0, `(.L_x_13) ;  /* 0x0000000100507547 */ /* 0x001fea000b800000 */
[----:B------:R-:W0:Y:S01]  /*0170*/  I2F.U32.RP R6, UR8 ;  /* 0x0000000800067d06 */ /* 0x000e220008209000 */
[----:B------:R-:W-:-:S07]  /*0180*/  ISETP.NE.U32.AND P1, PT, RZ, UR8, PT ;  /* 0x00000008ff007c0c */ /* 0x000fce000bf25070 */
[----:B0-----:R-:W0:Y:S02]  /*0190*/  MUFU.RCP R6, R6 ;  /* 0x0000000600067308 */ /* 0x001e240000001000 */
[----:B0-----:R-:W-:-:S06]  /*01a0*/  IADD3 R2, PT, PT, R6, 0xffffffe, RZ ;  /* 0x0ffffffe06027810 */ /* 0x001fcc0007ffe0ff */
[----:B------:R0:W1:Y:S02]  /*01b0*/  F2I.FTZ.U32.TRUNC.NTZ R3, R2 ;  /* 0x0000000200037305 */ /* 0x000064000021f000 */
[----:B0-----:R-:W-:Y:S02]  /*01c0*/  IMAD.MOV.U32 R2, RZ, RZ, RZ ;  /* 0x000000ffff027224 */ /* 0x001fe400078e00ff */
[----:B-1----:R-:W-:-:S04]  /*01d0*/  IMAD.MOV R9, RZ, RZ, -R3 ;  /* 0x000000ffff097224 */ /* 0x002fc800078e0a03 */
        /* <DEDUP_REMOVED lines=10> */
[----:B------:R-:W-:-:S04]  /*0280*/  @!P1 LOP3.LUT R5, RZ, UR8, RZ, 0x33, !PT ;  /* 0x00000008ff059c12 */ /* 0x000fc8000f8e33ff */
[----:B------:R-:W-:Y:S01]  /*0290*/  MOV R2, R5 ;  /* 0x0000000500027202 */ /* 0x000fe20000000f00 */
[----:B------:R-:W-:Y:S06]  /*02a0*/  BRA `(.L_x_14) ;  /* 0x0000000000107947 */ /* 0x000fec0003800000 */
.L_x_13:
[----:B------:R-:W-:-:S07]  /*02b0*/  MOV R6, 0x2d0 ;  /* 0x000002d000067802 */ /* 0x000fce0000000f00 */
[----:B-----5:R-:W-:Y:S05]  /*02c0*/  CALL.REL.NOINC `($__internal_1_$__cuda_sm20_rem_u64) ;  /* 0x0000000000307944 */ /* 0x020fea0003c00000 */
[----:B------:R-:W-:Y:S01]  /*02d0*/  IMAD.MOV.U32 R2, RZ, RZ, R5 ;  /* 0x000000ffff027224 */ /* 0x000fe200078e0005 */
[----:B------:R-:W-:-:S07]  /*02e0*/  MOV R3, R8 ;  /* 0x0000000800037202 */ /* 0x000fce0000000f00 */
.L_x_14:
[----:B------:R-:W0:Y:S02]  /*02f0*/  LDCU.64 UR6, c[0x0][0x390] ;  /* 0x00007200ff0677ac */ /* 0x000e240008000a00 */
[----:B0-----:R-:W-:-:S04]  /*0300*/  LEA R8, P0, R2, UR6, 0x2 ;  /* 0x0000000602087c11 */ /* 0x001fc8000f8010ff */
[----:B------:R-:W-:Y:S01]  /*0310*/  LEA.HI.X R9, R2, UR7, R3, 0x2, P0 ;  /* 0x0000000702097c11 */ /* 0x000fe200080f1403 */
[----:B------:R-:W0:Y:S05]  /*0320*/  LDCU.64 UR6, c[0x0][0x388] ;  /* 0x00007100ff0677ac */ /* 0x000e2a0008000a00 */
[----:B------:R-:W2:Y:S01]  /*0330*/  LDG.E R9, desc[UR4][R8.64] ;  /* 0x0000000408097981 */ /* 0x000ea2000c1e1900 */
[----:B0-----:R-:W-:-:S04]  /*0340*/  IADD3 R2, P0, PT, R0, UR6, RZ ;  /* 0x0000000600027c10 */ /* 0x001fc8000ff1e0ff */
[----:B------:R-:W-:Y:S01]  /*0350*/  IADD3.X R3, PT, PT, R7, UR7, RZ, P0, !PT ;  /* 0x0000000707037c10 */ /* 0x000fe200087fe4ff */
[----:B--2--5:R-:W-:-:S05]  /*0360*/  FMUL R5, R4, R9 ;  /* 0x0000000904057220 */ /* 0x024fca0000400000 */
[----:B------:R-:W-:Y:S01]  /*0370*/  STG.E desc[UR4][R2.64], R5 ;  /* 0x0000000502007986 */ /* 0x000fe2000c101904 */
[----:B------:R-:W-:Y:S05]  /*0380*/  EXIT ;  /* 0x000000000000794d */ /* 0x000fea0003800000 */
        .weak           $__internal_1_$__cuda_sm20_rem_u64
        .type           $__internal_1_$__cuda_sm20_rem_u64,@function
        .size           $__internal_1_$__cuda_sm20_rem_u64,(.L_x_17 - $__internal_1_$__cuda_sm20_rem_u64)
$__internal_1_$__cuda_sm20_rem_u64:
        /* <DEDUP_REMOVED lines=16> */
[----:B------:R-:W-:-:S05]  /*0490*/  IMAD.HI.U32 R10, P1, R9, R13, R10 ;  /* 0x0000000d090a7227 */ /* 0x000fca000782000a */
[----:B------:R-:W-:Y:S01]  /*04a0*/  IADD3 R11, P2, PT, R17, R10, RZ ;  /* 0x0000000a110b7210 */ /* 0x000fe20007f5e0ff */
[----:B------:R-:W-:-:S04]  /*04b0*/  IMAD.X R10, R15, 0x1, R9, P0 ;  /* 0x000000010f0a7824 */ /* 0x000fc800000e0609 */
[----:B------:R-:W-:Y:S01]  /*04c0*/  IMAD.WIDE.U32 R8, R11, R2, RZ ;  /* 0x000000020b087225 */ /* 0x000fe200078e00ff */
[----:B------:R-:W-:-:S03]  /*04d0*/  IADD3.X R13, PT, PT, RZ, RZ, R10, P2, P1 ;  /* 0x000000ffff0d7210 */ /* 0x000fc600017e240a */
[----:B------:R-:W-:Y:S01]  /*04e0*/  IMAD R9, R11, R3, R9 ;  /* 0x000000030b097224 */ /* 0x000fe200078e0209 */
[----:B------:R-:W-:-:S03]  /*04f0*/  IADD3 R15, P0, PT, RZ, -R8, RZ ;  /* 0x80000008ff0f7210 */ /* 0x000fc60007f1e0ff */
[----:B------:R-:W-:Y:S02]  /*0500*/  IMAD R9, R13, R2, R9 ;  /* 0x000000020d097224 */ /* 0x000fe400078e0209 */
[----:B------:R-:W-:-:S04]  /*0510*/  IMAD.HI.U32 R10, R11, R15, RZ ;  /* 0x0000000f0b0a7227 */ /* 0x000fc800078e00ff */
[----:B------:R-:W-:-:S04]  /*0520*/  IMAD.X R8, RZ, RZ, ~R9, P0 ;  /* 0x000000ffff087224 */ /* 0x000fc800000e0e09 */
[----:B------:R-:W-:-:S04]  /*0530*/  IMAD.WIDE.U32 R10, P0, R11, R8, R10 ;  /* 0x000000080b0a7225 */ /* 0x000fc8000780000a */
[C---:B------:R-:W-:Y:S02]  /*0540*/  IMAD R9, R13.reuse, R8, RZ ;  /* 0x000000080d097224 */ /* 0x040fe400078e02ff */
[----:B------:R-:W-:-:S04]  /*0550*/  IMAD.HI.U32 R10, P1, R13, R15, R10 ;  /* 0x0000000f0d0a7227 */ /* 0x000fc8000782000a */
[----:B------:R-:W-:Y:S01]  /*0560*/  IMAD.HI.U32 R12, R13, R8, RZ ;  /* 0x000000080d0c7227 */ /* 0x000fe200078e00ff */
[----:B------:R-:W-:-:S03]  /*0570*/  IADD3 R10, P2, PT, R9, R10, RZ ;  /* 0x0000000a090a7210 */ /* 0x000fc60007f5e0ff */
[----:B------:R-:W-:Y:S01]  /*0580*/  IMAD.MOV.U32 R9, RZ, RZ, RZ ;  /* 0x000000ffff097224 */ /* 0x000fe200078e00ff */
[----:B------:R-:W-:Y:S01]  /*0590*/  IADD3.X R13, PT, PT, R12, R13, RZ, P0, !PT ;  /* 0x0000000d0c0d7210 */ /* 0x000fe200007fe4ff */
[----:B------:R-:W-:-:S03]  /*05a0*/  IMAD.HI.U32 R8, R10, R5, RZ ;  /* 0x000000050a087227 */ /* 0x000fc600078e00ff */
[----:B------:R-:W-:Y:S01]  /*05b0*/  IADD3.X R13, PT, PT, RZ, RZ, R13, P2, P1 ;  /* 0x000000ffff0d7210 */ /* 0x000fe200017e240d */
[----:B------:R-:W-:-:S04]  /*05c0*/  IMAD.WIDE.U32 R8, RZ, R10, R8 ;  /* 0x0000000aff087225 */ /* 0x000fc800078e0008 */
[----:B------:R-:W-:-:S05]  /*05d0*/  IMAD.HI.U32 R8, P0, R13, R5, R8 ;  /* 0x000000050d087227 */ /* 0x000fca0007800008 */
[----:B------:R-:W-:Y:S02]  /*05e0*/  IADD3 R11, P1, PT, RZ, R8, RZ ;  /* 0x00000008ff0b7210 */ /* 0x000fe40007f3e0ff */
[----:B------:R-:W-:-:S03]  /*05f0*/  IADD3.X R10, PT, PT, RZ, RZ, RZ, P0, !PT ;  /* 0x000000ffff0a7210 */ /* 0x000fc600007fe4ff */
[----:B------:R-:W-:-:S04]  /*0600*/  IMAD.WIDE.U32 R8, R11, R2, RZ ;  /* 0x000000020b087225 */ /* 0x000fc800078e00ff */
[----:B------:R-:W-:Y:S01]  /*0610*/  IMAD.X R13, RZ, RZ, R10, P1 ;  /* 0x000000ffff0d7224 */ /* 0x000fe200008e060a */
[----:B------:R-:W-:Y:S01]  /*0620*/  IADD3 R5, P1, PT, -R8, R5, RZ ;  /* 0x0000000508057210 */ /* 0x000fe20007f3e1ff */
[----:B------:R-:W-:-:S03]  /*0630*/  IMAD R11, R11, R3, R9 ;  /* 0x000000030b0b7224 */ /* 0x000fc600078e0209 */
[-C--:B------:R-:W-:Y:S01]  /*0640*/  ISETP.GE.U32.AND P0, PT, R5, R2.reuse, PT ;  /* 0x000000020500720c */ /* 0x080fe20003f06070 */
[----:B------:R-:W-:-:S05]  /*0650*/  IMAD R11, R13, R2, R11 ;  /* 0x000000020d0b7224 */ /* 0x000fca00078e020b */
[----:B------:R-:W-:Y:S02]  /*0660*/  IADD3.X R8, PT, PT, RZ, ~R11, RZ, P1, !PT ;  /* 0x8000000bff087210 */ /* 0x000fe40000ffe4ff */
[----:B------:R-:W-:Y:S02]  /*0670*/  IADD3 R9, P1, PT, R5, -R2, RZ ;  /* 0x8000000205097210 */ /* 0x000fe40007f3e0ff */
[----:B------:R-:W-:-:S03]  /*0680*/  ISETP.GE.U32.AND.EX P0, PT, R8, R3, PT, P0 ;  /* 0x000000030800720c */ /* 0x000fc60003f06100 */
[----:B------:R-:W-:Y:S01]  /*0690*/  IMAD.X R10, R8, 0x1, ~R3, P1 ;  /* 0x00000001080a7824 */ /* 0x000fe200008e0e03 */
[----:B------:R-:W-:Y:S02]  /*06a0*/  SEL R9, R9, R5, P0 ;  /* 0x0000000509097207 */ /* 0x000fe40000000000 */
[----:B------:R-:W-:Y:S02]  /*06b0*/  ISETP.NE.U32.AND P1, PT, R2, RZ, PT ;  /* 0x000000ff0200720c */ /* 0x000fe40003f25070 */
[----:B------:R-:W-:Y:S02]  /*06c0*/  SEL R10, R10, R8, P0 ;  /* 0x000000080a0a7207 */ /* 0x000fe40000000000 */
[CC--:B------:R-:W-:Y:S02]  /*06d0*/  ISETP.GE.U32.AND P0, PT, R9.reuse, R2.reuse, PT ;  /* 0x000000020900720c */ /* 0x0c0fe40003f06070 */
[----:B------:R-:W-:Y:S01]  /*06e0*/  IADD3 R5, P2, PT, R9, -R2, RZ ;  /* 0x8000000209057210 */ /* 0x000fe20007f5e0ff */
[----:B------:R-:W-:Y:S01]  /*06f0*/  IMAD.MOV.U32 R2, RZ, RZ, R6 ;  /* 0x000000ffff027224 */ /* 0x000fe200078e0006 */
[----:B------:R-:W-:-:S02]  /*0700*/  ISETP.GE.U32.AND.EX P0, PT, R10, R3, PT, P0 ;  /* 0x000000030a00720c */ /* 0x000fc40003f06100 */
[----:B------:R-:W-:Y:S02]  /*0710*/  IADD3.X R8, PT, PT, R10, ~R3, RZ, P2, !PT ;  /* 0x800000030a087210 */ /* 0x000fe400017fe4ff */
[----:B------:R-:W-:Y:S01]  /*0720*/  ISETP.NE.AND.EX P1, PT, R3, RZ, PT, P1 ;  /* 0x000000ff0300720c */ /* 0x000fe20003f25310 */
[----:B------:R-:W-:Y:S01]  /*0730*/  HFMA2 R3, -RZ, RZ, 0, 0 ;  /* 0x00000000ff037431 */ /* 0x000fe200000001ff */
[----:B------:R-:W-:Y:S02]  /*0740*/  SEL R5, R5, R9, P0 ;  /* 0x0000000905057207 */ /* 0x000fe40000000000 */
[----:B------:R-:W-:Y:S02]  /*0750*/  SEL R8, R8, R10, P0 ;  /* 0x0000000a08087207 */ /* 0x000fe40000000000 */
[----:B------:R-:W-:Y:S02]  /*0760*/  SEL R5, R5, 0xffffffff, P1 ;  /* 0xffffffff05057807 */ /* 0x000fe40000800000 */
[----:B------:R-:W-:Y:S01]  /*0770*/  SEL R8, R8, 0xffffffff, P1 ;  /* 0xffffffff08087807 */ /* 0x000fe20000800000 */
[----:B------:R-:W-:Y:S06]  /*0780*/  RET.REL.NODEC R2 `(_Z9matDotVecPfS_S_m) ;  /* 0xfffffff8021c7950 */ /* 0x000fec0003c3ffff */
.L_x_15:
        /* <DEDUP_REMOVED lines=15> */
.L_x_17:


//--------------------- .nv.shared.reserved.0     --------------------------
	.section	.nv.shared.reserved.0,"aw",@nobits
	.weak		__nv_reservedSMEM_offset_0_alias
	.size		__nv_reservedSMEM_offset_0_alias, 0, 64
	.other		__nv_reservedSMEM_offset_0_alias,@"STO_CUDA_RESERVED_SHARED STV_DEFAULT"
__nv_reservedSMEM_offset_0_alias:
	.zero		0
	.zero		64


//--------------------- .nv.constant0._Z10slowDotVecPfS_S_m --------------------------
	.section	.nv.constant0._Z10slowDotVecPfS_S_m,"a",@progbits
	.sectionflags	@""
	.align	4
.nv.constant0._Z10slowDotVecPfS_S_m:
	.zero		928


//--------------------- .nv.constant0._Z17matAddElementWisePfS_m --------------------------
	.section	.nv.constant0._Z17matAddElementWisePfS_m,"a",@progbits
	.sectionflags	@""
	.align	4
.nv.constant0._Z17matAddElementWisePfS_m:
	.zero		920


//--------------------- .nv.constant0._Z9matDotVecPfS_S_m --------------------------
	.section	.nv.constant0._Z9matDotVecPfS_S_m,"a",@progbits
	.sectionflags	@""
	.align	4
.nv.constant0._Z9matDotVecPfS_S_m:
	.zero		928


//--------------------- SYMBOLS --------------------------

	.type		.nv.reservedSmem.offset0,@object
	.size		.nv.reservedSmem.offset0,0x4
